//
// Generated by NVIDIA NVVM Compiler
//
// Compiler Build ID: CL-36424714
// Cuda compilation tools, release 13.0, V13.0.88
// Based on NVVM 20.0.0
//

.version 9.0
.target sm_100
.address_size 64

	// .globl	_Z25resizeNormKernel_openposeP6uchar3Pfiiiiffff

.visible .entry _Z25resizeNormKernel_openposeP6uchar3Pfiiiiffff(
	.param .u64 .ptr .align 1 _Z25resizeNormKernel_openposeP6uchar3Pfiiiiffff_param_0,
	.param .u64 .ptr .align 1 _Z25resizeNormKernel_openposeP6uchar3Pfiiiiffff_param_1,
	.param .u32 _Z25resizeNormKernel_openposeP6uchar3Pfiiiiffff_param_2,
	.param .u32 _Z25resizeNormKernel_openposeP6uchar3Pfiiiiffff_param_3,
	.param .u32 _Z25resizeNormKernel_openposeP6uchar3Pfiiiiffff_param_4,
	.param .u32 _Z25resizeNormKernel_openposeP6uchar3Pfiiiiffff_param_5,
	.param .f32 _Z25resizeNormKernel_openposeP6uchar3Pfiiiiffff_param_6,
	.param .f32 _Z25resizeNormKernel_openposeP6uchar3Pfiiiiffff_param_7,
	.param .f32 _Z25resizeNormKernel_openposeP6uchar3Pfiiiiffff_param_8,
	.param .f32 _Z25resizeNormKernel_openposeP6uchar3Pfiiiiffff_param_9
)
{
	.reg .pred 	%p<24>;
	.reg .b16 	%rs<13>;
	.reg .b32 	%r<22>;
	.reg .b32 	%f<91>;
	.reg .b64 	%rd<22>;
	.reg .b64 	%fd<33>;

	ld.param.u64 	%rd3, [_Z25resizeNormKernel_openposeP6uchar3Pfiiiiffff_param_0];
	ld.param.u64 	%rd2, [_Z25resizeNormKernel_openposeP6uchar3Pfiiiiffff_param_1];
	ld.param.u32 	%r7, [_Z25resizeNormKernel_openposeP6uchar3Pfiiiiffff_param_2];
	ld.param.u32 	%r8, [_Z25resizeNormKernel_openposeP6uchar3Pfiiiiffff_param_3];
	ld.param.u32 	%r9, [_Z25resizeNormKernel_openposeP6uchar3Pfiiiiffff_param_4];
	ld.param.u32 	%r10, [_Z25resizeNormKernel_openposeP6uchar3Pfiiiiffff_param_5];
	ld.param.f32 	%f38, [_Z25resizeNormKernel_openposeP6uchar3Pfiiiiffff_param_6];
	ld.param.f32 	%f39, [_Z25resizeNormKernel_openposeP6uchar3Pfiiiiffff_param_7];
	ld.param.f32 	%f40, [_Z25resizeNormKernel_openposeP6uchar3Pfiiiiffff_param_8];
	ld.param.f32 	%f41, [_Z25resizeNormKernel_openposeP6uchar3Pfiiiiffff_param_9];
	cvta.to.global.u64 	%rd1, %rd3;
	mov.u32 	%r11, %ctaid.x;
	mov.u32 	%r12, %ntid.x;
	mov.u32 	%r13, %tid.x;
	mad.lo.s32 	%r14, %r11, %r12, %r13;
	div.s32 	%r2, %r14, %r7;
	mul.lo.s32 	%r15, %r2, %r7;
	sub.s32 	%r1, %r14, %r15;
	setp.lt.s32 	%p4, %r7, 0;
	setp.ge.s32 	%p5, %r2, %r8;
	or.pred  	%p6, %p4, %p5;
	@%p6 bra 	$L__BB0_10;
	cvt.rn.f32.s32 	%f45, %r1;
	sub.f32 	%f46, %f45, %f40;
	cvt.f64.f32 	%fd1, %f46;
	add.f64 	%fd2, %fd1, 0d3FE0000000000000;
	cvt.f64.f32 	%fd3, %f38;
	fma.rn.f64 	%fd4, %fd2, %fd3, 0dBFE0000000000000;
	cvt.rn.f32.f64 	%f47, %fd4;
	cvt.rn.f32.s32 	%f48, %r2;
	sub.f32 	%f49, %f48, %f41;
	cvt.f64.f32 	%fd5, %f49;
	add.f64 	%fd6, %fd5, 0d3FE0000000000000;
	cvt.f64.f32 	%fd7, %f39;
	fma.rn.f64 	%fd8, %fd6, %fd7, 0dBFE0000000000000;
	cvt.rn.f32.f64 	%f50, %fd8;
	cvt.rzi.s32.f32 	%r3, %f50;
	cvt.rzi.s32.f32 	%r4, %f47;
	add.s32 	%r5, %r3, 1;
	add.s32 	%r6, %r4, 1;
	cvt.rn.f32.s32 	%f51, %r3;
	sub.f32 	%f1, %f50, %f51;
	cvt.rn.f32.s32 	%f52, %r4;
	sub.f32 	%f2, %f47, %f52;
	mov.f32 	%f53, 0f3F800000;
	sub.f32 	%f3, %f53, %f1;
	sub.f32 	%f4, %f53, %f2;
	setp.lt.s32 	%p7, %r4, 0;
	setp.ge.s32 	%p8, %r4, %r9;
	or.pred  	%p1, %p7, %p8;
	setp.lt.s32 	%p9, %r3, 0;
	setp.ge.s32 	%p10, %r3, %r10;
	or.pred  	%p2, %p9, %p10;
	or.pred  	%p12, %p1, %p2;
	mov.f32 	%f79, 0f3F000000;
	mov.f32 	%f80, %f79;
	mov.f32 	%f81, %f79;
	@%p12 bra 	$L__BB0_3;
	mad.lo.s32 	%r16, %r3, %r9, %r4;
	mul.wide.s32 	%rd4, %r16, 3;
	add.s64 	%rd5, %rd1, %rd4;
	ld.global.u8 	%rs1, [%rd5];
	ld.global.u8 	%rs2, [%rd5+1];
	ld.global.u8 	%rs3, [%rd5+2];
	cvt.rn.f64.u16 	%fd9, %rs1;
	div.rn.f64 	%fd10, %fd9, 0d406FE00000000000;
	cvt.rn.f32.f64 	%f79, %fd10;
	cvt.rn.f64.u16 	%fd11, %rs2;
	div.rn.f64 	%fd12, %fd11, 0d406FE00000000000;
	cvt.rn.f32.f64 	%f80, %fd12;
	cvt.rn.f64.u16 	%fd13, %rs3;
	div.rn.f64 	%fd14, %fd13, 0d406FE00000000000;
	cvt.rn.f32.f64 	%f81, %fd14;
$L__BB0_3:
	setp.lt.s32 	%p13, %r4, -1;
	setp.ge.s32 	%p14, %r6, %r9;
	or.pred  	%p3, %p13, %p14;
	or.pred  	%p15, %p3, %p2;
	mov.f32 	%f82, 0f3F000000;
	mov.f32 	%f83, %f82;
	mov.f32 	%f84, %f82;
	@%p15 bra 	$L__BB0_5;
	mul.lo.s32 	%r17, %r3, %r9;
	cvt.s64.s32 	%rd6, %r17;
	cvt.s64.s32 	%rd7, %r4;
	add.s64 	%rd8, %rd6, %rd7;
	mad.lo.s64 	%rd9, %rd8, 3, %rd1;
	ld.global.u8 	%rs4, [%rd9+3];
	ld.global.u8 	%rs5, [%rd9+4];
	ld.global.u8 	%rs6, [%rd9+5];
	cvt.rn.f64.u16 	%fd15, %rs4;
	div.rn.f64 	%fd16, %fd15, 0d406FE00000000000;
	cvt.rn.f32.f64 	%f82, %fd16;
	cvt.rn.f64.u16 	%fd17, %rs5;
	div.rn.f64 	%fd18, %fd17, 0d406FE00000000000;
	cvt.rn.f32.f64 	%f83, %fd18;
	cvt.rn.f64.u16 	%fd19, %rs6;
	div.rn.f64 	%fd20, %fd19, 0d406FE00000000000;
	cvt.rn.f32.f64 	%f84, %fd20;
$L__BB0_5:
	setp.lt.s32 	%p16, %r3, -1;
	or.pred  	%p17, %p1, %p16;
	setp.ge.s32 	%p18, %r5, %r10;
	or.pred  	%p19, %p17, %p18;
	mov.f32 	%f85, 0f3F000000;
	mov.f32 	%f86, %f85;
	mov.f32 	%f87, %f85;
	@%p19 bra 	$L__BB0_7;
	mad.lo.s32 	%r18, %r5, %r9, %r4;
	mul.wide.s32 	%rd10, %r18, 3;
	add.s64 	%rd11, %rd1, %rd10;
	ld.global.u8 	%rs7, [%rd11];
	ld.global.u8 	%rs8, [%rd11+1];
	ld.global.u8 	%rs9, [%rd11+2];
	cvt.rn.f64.u16 	%fd21, %rs7;
	div.rn.f64 	%fd22, %fd21, 0d406FE00000000000;
	cvt.rn.f32.f64 	%f85, %fd22;
	cvt.rn.f64.u16 	%fd23, %rs8;
	div.rn.f64 	%fd24, %fd23, 0d406FE00000000000;
	cvt.rn.f32.f64 	%f86, %fd24;
	cvt.rn.f64.u16 	%fd25, %rs9;
	div.rn.f64 	%fd26, %fd25, 0d406FE00000000000;
	cvt.rn.f32.f64 	%f87, %fd26;
$L__BB0_7:
	or.pred  	%p22, %p3, %p16;
	or.pred  	%p23, %p22, %p18;
	mov.f32 	%f88, 0f3F000000;
	mov.f32 	%f89, %f88;
	mov.f32 	%f90, %f88;
	@%p23 bra 	$L__BB0_9;
	mul.lo.s32 	%r19, %r5, %r9;
	cvt.s64.s32 	%rd12, %r19;
	cvt.s64.s32 	%rd13, %r4;
	add.s64 	%rd14, %rd12, %rd13;
	mad.lo.s64 	%rd15, %rd14, 3, %rd1;
	ld.global.u8 	%rs10, [%rd15+3];
	ld.global.u8 	%rs11, [%rd15+4];
	ld.global.u8 	%rs12, [%rd15+5];
	cvt.rn.f64.u16 	%fd27, %rs10;
	div.rn.f64 	%fd28, %fd27, 0d406FE00000000000;
	cvt.rn.f32.f64 	%f88, %fd28;
	cvt.rn.f64.u16 	%fd29, %rs11;
	div.rn.f64 	%fd30, %fd29, 0d406FE00000000000;
	cvt.rn.f32.f64 	%f89, %fd30;
	cvt.rn.f64.u16 	%fd31, %rs12;
	div.rn.f64 	%fd32, %fd31, 0d406FE00000000000;
	cvt.rn.f32.f64 	%f90, %fd32;
$L__BB0_9:
	mul.f32 	%f63, %f4, %f3;
	mul.f32 	%f64, %f2, %f3;
	mul.f32 	%f65, %f1, %f4;
	mul.f32 	%f66, %f2, %f1;
	mul.lo.s32 	%r20, %r8, %r7;
	mul.f32 	%f67, %f64, %f82;
	fma.rn.f32 	%f68, %f63, %f79, %f67;
	fma.rn.f32 	%f69, %f65, %f85, %f68;
	fma.rn.f32 	%f70, %f66, %f88, %f69;
	mul.f32 	%f71, %f64, %f83;
	fma.rn.f32 	%f72, %f63, %f80, %f71;
	fma.rn.f32 	%f73, %f65, %f86, %f72;
	fma.rn.f32 	%f74, %f66, %f89, %f73;
	mul.f32 	%f75, %f64, %f84;
	fma.rn.f32 	%f76, %f63, %f81, %f75;
	fma.rn.f32 	%f77, %f65, %f87, %f76;
	fma.rn.f32 	%f78, %f66, %f90, %f77;
	mad.lo.s32 	%r21, %r2, %r7, %r1;
	cvta.to.global.u64 	%rd16, %rd2;
	mul.wide.s32 	%rd17, %r21, 4;
	add.s64 	%rd18, %rd16, %rd17;
	st.global.f32 	[%rd18], %f70;
	mul.wide.s32 	%rd19, %r20, 4;
	add.s64 	%rd20, %rd18, %rd19;
	st.global.f32 	[%rd20], %f74;
	add.s64 	%rd21, %rd20, %rd19;
	st.global.f32 	[%rd21], %f78;
$L__BB0_10:
	ret;

}
	// .globl	_Z26resizeNormKernel_landscapeP6uchar1Pfiiiiff
.visible .entry _Z26resizeNormKernel_landscapeP6uchar1Pfiiiiff(
	.param .u64 .ptr .align 1 _Z26resizeNormKernel_landscapeP6uchar1Pfiiiiff_param_0,
	.param .u64 .ptr .align 1 _Z26resizeNormKernel_landscapeP6uchar1Pfiiiiff_param_1,
	.param .u32 _Z26resizeNormKernel_landscapeP6uchar1Pfiiiiff_param_2,
	.param .u32 _Z26resizeNormKernel_landscapeP6uchar1Pfiiiiff_param_3,
	.param .u32 _Z26resizeNormKernel_landscapeP6uchar1Pfiiiiff_param_4,
	.param .u32 _Z26resizeNormKernel_landscapeP6uchar1Pfiiiiff_param_5,
	.param .f32 _Z26resizeNormKernel_landscapeP6uchar1Pfiiiiff_param_6,
	.param .f32 _Z26resizeNormKernel_landscapeP6uchar1Pfiiiiff_param_7
)
{
	.reg .pred 	%p<4>;
	.reg .b16 	%rs<13>;
	.reg .b32 	%r<31>;
	.reg .b32 	%f<74>;
	.reg .b64 	%rd<22>;
	.reg .b64 	%fd<45>;

	ld.param.u32 	%r3, [_Z26resizeNormKernel_landscapeP6uchar1Pfiiiiff_param_2];
	ld.param.u32 	%r4, [_Z26resizeNormKernel_landscapeP6uchar1Pfiiiiff_param_3];
	mov.u32 	%r6, %ctaid.x;
	mov.u32 	%r7, %ntid.x;
	mov.u32 	%r8, %tid.x;
	mad.lo.s32 	%r1, %r6, %r7, %r8;
	div.s32 	%r2, %r1, %r3;
	setp.lt.s32 	%p1, %r3, 0;
	setp.ge.s32 	%p2, %r2, %r4;
	or.pred  	%p3, %p1, %p2;
	@%p3 bra 	$L__BB1_2;
	ld.param.f32 	%f73, [_Z26resizeNormKernel_landscapeP6uchar1Pfiiiiff_param_7];
	ld.param.f32 	%f72, [_Z26resizeNormKernel_landscapeP6uchar1Pfiiiiff_param_6];
	ld.param.u32 	%r30, [_Z26resizeNormKernel_landscapeP6uchar1Pfiiiiff_param_4];
	ld.param.u32 	%r29, [_Z26resizeNormKernel_landscapeP6uchar1Pfiiiiff_param_2];
	ld.param.u64 	%rd21, [_Z26resizeNormKernel_landscapeP6uchar1Pfiiiiff_param_1];
	ld.param.u64 	%rd20, [_Z26resizeNormKernel_landscapeP6uchar1Pfiiiiff_param_0];
	rem.s32 	%r9, %r1, %r29;
	cvta.to.global.u64 	%rd3, %rd20;
	cvta.to.global.u64 	%rd4, %rd21;
	cvt.rn.f64.s32 	%fd1, %r9;
	add.f64 	%fd2, %fd1, 0d3FE0000000000000;
	cvt.f64.f32 	%fd3, %f72;
	fma.rn.f64 	%fd4, %fd2, %fd3, 0dBFE0000000000000;
	cvt.rn.f32.f64 	%f3, %fd4;
	cvt.rn.f64.s32 	%fd5, %r2;
	add.f64 	%fd6, %fd5, 0d3FE0000000000000;
	cvt.f64.f32 	%fd7, %f73;
	fma.rn.f64 	%fd8, %fd6, %fd7, 0dBFE0000000000000;
	cvt.rn.f32.f64 	%f4, %fd8;
	cvt.rzi.s32.f32 	%r10, %f4;
	cvt.rzi.s32.f32 	%r11, %f3;
	add.s32 	%r12, %r11, 1;
	cvt.rn.f32.s32 	%f5, %r10;
	sub.f32 	%f6, %f4, %f5;
	cvt.rn.f32.s32 	%f7, %r11;
	sub.f32 	%f8, %f3, %f7;
	mov.f32 	%f9, 0f3F800000;
	sub.f32 	%f10, %f9, %f6;
	sub.f32 	%f11, %f9, %f8;
	mul.f32 	%f12, %f11, %f10;
	mul.f32 	%f13, %f8, %f10;
	mul.f32 	%f14, %f6, %f11;
	mul.f32 	%f15, %f8, %f6;
	shl.b32 	%r13, %r30, 1;
	mul.lo.s32 	%r14, %r13, %r10;
	shr.u32 	%r15, %r11, 31;
	add.s32 	%r16, %r11, %r15;
	shl.b32 	%r17, %r16, 1;
	and.b32  	%r18, %r17, -4;
	add.s32 	%r19, %r14, %r18;
	shl.b32 	%r20, %r11, 1;
	add.s32 	%r21, %r14, %r20;
	cvt.s64.s32 	%rd5, %r21;
	add.s64 	%rd6, %rd3, %rd5;
	ld.global.u8 	%rs1, [%rd6];
	cvt.rn.f32.u16 	%f16, %rs1;
	div.rn.f32 	%f17, %f16, 0f437F0000;
	cvt.s64.s32 	%rd7, %r19;
	add.s64 	%rd8, %rd3, %rd7;
	ld.global.u8 	%rs2, [%rd8+1];
	cvt.rn.f32.u16 	%f18, %rs2;
	div.rn.f32 	%f19, %f18, 0f437F0000;
	add.f32 	%f20, %f19, 0fBF000000;
	ld.global.u8 	%rs3, [%rd8+3];
	cvt.rn.f32.u16 	%f21, %rs3;
	div.rn.f32 	%f22, %f21, 0f437F0000;
	add.f32 	%f23, %f22, 0fBF000000;
	cvt.f64.f32 	%fd9, %f17;
	cvt.f64.f32 	%fd10, %f23;
	fma.rn.f64 	%fd11, %fd10, 0d3FF66E978D4FDF3B, %fd9;
	cvt.rn.f32.f64 	%f24, %fd11;
	cvt.f64.f32 	%fd12, %f20;
	mul.f64 	%fd13, %fd12, 0d3FD60663C74FB54A;
	sub.f64 	%fd14, %fd9, %fd13;
	mul.f64 	%fd15, %fd10, 0d3FE6DA3C21187E7C;
	sub.f64 	%fd16, %fd14, %fd15;
	cvt.rn.f32.f64 	%f25, %fd16;
	fma.rn.f64 	%fd17, %fd12, 0d3FFC5A1CAC083127, %fd9;
	cvt.rn.f32.f64 	%f26, %fd17;
	shr.u32 	%r22, %r12, 31;
	add.s32 	%r23, %r12, %r22;
	shl.b32 	%r24, %r23, 1;
	and.b32  	%r25, %r24, -4;
	add.s32 	%r26, %r25, %r14;
	ld.global.u8 	%rs4, [%rd6+2];
	cvt.rn.f32.u16 	%f27, %rs4;
	div.rn.f32 	%f28, %f27, 0f437F0000;
	cvt.s64.s32 	%rd9, %r26;
	add.s64 	%rd10, %rd3, %rd9;
	ld.global.u8 	%rs5, [%rd10+1];
	cvt.rn.f32.u16 	%f29, %rs5;
	div.rn.f32 	%f30, %f29, 0f437F0000;
	add.f32 	%f31, %f30, 0fBF000000;
	ld.global.u8 	%rs6, [%rd10+3];
	cvt.rn.f32.u16 	%f32, %rs6;
	div.rn.f32 	%f33, %f32, 0f437F0000;
	add.f32 	%f34, %f33, 0fBF000000;
	cvt.f64.f32 	%fd18, %f28;
	cvt.f64.f32 	%fd19, %f34;
	fma.rn.f64 	%fd20, %fd19, 0d3FF66E978D4FDF3B, %fd18;
	cvt.rn.f32.f64 	%f35, %fd20;
	cvt.f64.f32 	%fd21, %f31;
	mul.f64 	%fd22, %fd21, 0d3FD60663C74FB54A;
	sub.f64 	%fd23, %fd18, %fd22;
	mul.f64 	%fd24, %fd19, 0d3FE6DA3C21187E7C;
	sub.f64 	%fd25, %fd23, %fd24;
	cvt.rn.f32.f64 	%f36, %fd25;
	fma.rn.f64 	%fd26, %fd21, 0d3FFC5A1CAC083127, %fd18;
	cvt.rn.f32.f64 	%f37, %fd26;
	cvt.s64.s32 	%rd11, %r13;
	add.s64 	%rd12, %rd6, %rd11;
	ld.global.u8 	%rs7, [%rd12];
	cvt.rn.f32.u16 	%f38, %rs7;
	div.rn.f32 	%f39, %f38, 0f437F0000;
	add.s64 	%rd13, %rd8, %rd11;
	ld.global.u8 	%rs8, [%rd13+1];
	cvt.rn.f32.u16 	%f40, %rs8;
	div.rn.f32 	%f41, %f40, 0f437F0000;
	add.f32 	%f42, %f41, 0fBF000000;
	ld.global.u8 	%rs9, [%rd13+3];
	cvt.rn.f32.u16 	%f43, %rs9;
	div.rn.f32 	%f44, %f43, 0f437F0000;
	add.f32 	%f45, %f44, 0fBF000000;
	cvt.f64.f32 	%fd27, %f39;
	cvt.f64.f32 	%fd28, %f45;
	fma.rn.f64 	%fd29, %fd28, 0d3FF66E978D4FDF3B, %fd27;
	cvt.rn.f32.f64 	%f46, %fd29;
	cvt.f64.f32 	%fd30, %f42;
	mul.f64 	%fd31, %fd30, 0d3FD60663C74FB54A;
	sub.f64 	%fd32, %fd27, %fd31;
	mul.f64 	%fd33, %fd28, 0d3FE6DA3C21187E7C;
	sub.f64 	%fd34, %fd32, %fd33;
	cvt.rn.f32.f64 	%f47, %fd34;
	fma.rn.f64 	%fd35, %fd30, 0d3FFC5A1CAC083127, %fd27;
	cvt.rn.f32.f64 	%f48, %fd35;
	ld.global.u8 	%rs10, [%rd12+2];
	cvt.rn.f32.u16 	%f49, %rs10;
	div.rn.f32 	%f50, %f49, 0f437F0000;
	add.s64 	%rd14, %rd10, %rd11;
	ld.global.u8 	%rs11, [%rd14+1];
	cvt.rn.f32.u16 	%f51, %rs11;
	div.rn.f32 	%f52, %f51, 0f437F0000;
	add.f32 	%f53, %f52, 0fBF000000;
	ld.global.u8 	%rs12, [%rd14+3];
	cvt.rn.f32.u16 	%f54, %rs12;
	div.rn.f32 	%f55, %f54, 0f437F0000;
	add.f32 	%f56, %f55, 0fBF000000;
	cvt.f64.f32 	%fd36, %f50;
	cvt.f64.f32 	%fd37, %f56;
	fma.rn.f64 	%fd38, %fd37, 0d3FF66E978D4FDF3B, %fd36;
	cvt.rn.f32.f64 	%f57, %fd38;
	cvt.f64.f32 	%fd39, %f53;
	mul.f64 	%fd40, %fd39, 0d3FD60663C74FB54A;
	sub.f64 	%fd41, %fd36, %fd40;
	mul.f64 	%fd42, %fd37, 0d3FE6DA3C21187E7C;
	sub.f64 	%fd43, %fd41, %fd42;
	cvt.rn.f32.f64 	%f58, %fd43;
	fma.rn.f64 	%fd44, %fd39, 0d3FFC5A1CAC083127, %fd36;
	cvt.rn.f32.f64 	%f59, %fd44;
	mul.lo.s32 	%r27, %r4, %r29;
	mul.f32 	%f60, %f13, %f35;
	fma.rn.f32 	%f61, %f12, %f24, %f60;
	fma.rn.f32 	%f62, %f14, %f46, %f61;
	fma.rn.f32 	%f63, %f15, %f57, %f62;
	mul.f32 	%f64, %f13, %f36;
	fma.rn.f32 	%f65, %f12, %f25, %f64;
	fma.rn.f32 	%f66, %f14, %f47, %f65;
	fma.rn.f32 	%f67, %f15, %f58, %f66;
	mul.f32 	%f68, %f13, %f37;
	fma.rn.f32 	%f69, %f12, %f26, %f68;
	fma.rn.f32 	%f70, %f14, %f48, %f69;
	fma.rn.f32 	%f71, %f15, %f59, %f70;
	mad.lo.s32 	%r28, %r2, %r29, %r9;
	mul.wide.s32 	%rd15, %r28, 4;
	add.s64 	%rd16, %rd4, %rd15;
	st.global.f32 	[%rd16], %f63;
	mul.wide.s32 	%rd17, %r27, 4;
	add.s64 	%rd18, %rd16, %rd17;
	st.global.f32 	[%rd18], %f67;
	add.s64 	%rd19, %rd18, %rd17;
	st.global.f32 	[%rd19], %f71;
$L__BB1_2:
	ret;

}
	// .globl	_Z25resizeNormKernel_portraitP6uchar1Pfiiiiffff
.visible .entry _Z25resizeNormKernel_portraitP6uchar1Pfiiiiffff(
	.param .u64 .ptr .align 1 _Z25resizeNormKernel_portraitP6uchar1Pfiiiiffff_param_0,
	.param .u64 .ptr .align 1 _Z25resizeNormKernel_portraitP6uchar1Pfiiiiffff_param_1,
	.param .u32 _Z25resizeNormKernel_portraitP6uchar1Pfiiiiffff_param_2,
	.param .u32 _Z25resizeNormKernel_portraitP6uchar1Pfiiiiffff_param_3,
	.param .u32 _Z25resizeNormKernel_portraitP6uchar1Pfiiiiffff_param_4,
	.param .u32 _Z25resizeNormKernel_portraitP6uchar1Pfiiiiffff_param_5,
	.param .f32 _Z25resizeNormKernel_portraitP6uchar1Pfiiiiffff_param_6,
	.param .f32 _Z25resizeNormKernel_portraitP6uchar1Pfiiiiffff_param_7,
	.param .f32 _Z25resizeNormKernel_portraitP6uchar1Pfiiiiffff_param_8,
	.param .f32 _Z25resizeNormKernel_portraitP6uchar1Pfiiiiffff_param_9
)
{
	.reg .pred 	%p<4>;
	.reg .b16 	%rs<13>;
	.reg .b32 	%r<30>;
	.reg .b32 	%f<74>;
	.reg .b64 	%rd<21>;
	.reg .b64 	%fd<50>;

	ld.param.u64 	%rd2, [_Z25resizeNormKernel_portraitP6uchar1Pfiiiiffff_param_1];
	ld.param.u32 	%r3, [_Z25resizeNormKernel_portraitP6uchar1Pfiiiiffff_param_2];
	ld.param.u32 	%r4, [_Z25resizeNormKernel_portraitP6uchar1Pfiiiiffff_param_3];
	ld.param.u32 	%r5, [_Z25resizeNormKernel_portraitP6uchar1Pfiiiiffff_param_4];
	ld.param.f32 	%f1, [_Z25resizeNormKernel_portraitP6uchar1Pfiiiiffff_param_6];
	ld.param.f32 	%f2, [_Z25resizeNormKernel_portraitP6uchar1Pfiiiiffff_param_7];
	ld.param.f32 	%f3, [_Z25resizeNormKernel_portraitP6uchar1Pfiiiiffff_param_8];
	ld.param.f32 	%f4, [_Z25resizeNormKernel_portraitP6uchar1Pfiiiiffff_param_9];
	mov.u32 	%r6, %ctaid.x;
	mov.u32 	%r7, %ntid.x;
	mov.u32 	%r8, %tid.x;
	mad.lo.s32 	%r1, %r6, %r7, %r8;
	div.s32 	%r2, %r1, %r3;
	setp.lt.s32 	%p1, %r3, 0;
	setp.ge.s32 	%p2, %r2, %r4;
	or.pred  	%p3, %p1, %p2;
	@%p3 bra 	$L__BB2_2;
	ld.param.u64 	%rd20, [_Z25resizeNormKernel_portraitP6uchar1Pfiiiiffff_param_0];
	rem.s32 	%r9, %r1, %r3;
	cvta.to.global.u64 	%rd3, %rd20;
	cvta.to.global.u64 	%rd4, %rd2;
	neg.s32 	%r10, %r2;
	cvt.rn.f64.s32 	%fd1, %r10;
	add.f64 	%fd2, %fd1, 0d3FE0000000000000;
	cvt.f64.f32 	%fd3, %f1;
	cvt.f64.f32 	%fd4, %f3;
	fma.rn.f64 	%fd5, %fd2, %fd3, %fd4;
	add.f64 	%fd6, %fd5, 0dBFE0000000000000;
	cvt.rn.f32.f64 	%f5, %fd6;
	cvt.rn.f64.s32 	%fd7, %r9;
	add.f64 	%fd8, %fd7, 0d3FE0000000000000;
	cvt.f64.f32 	%fd9, %f2;
	mul.f64 	%fd10, %fd8, %fd9;
	cvt.f64.f32 	%fd11, %f4;
	sub.f64 	%fd12, %fd10, %fd11;
	add.f64 	%fd13, %fd12, 0dBFE0000000000000;
	cvt.rn.f32.f64 	%f6, %fd13;
	cvt.rzi.s32.f32 	%r11, %f6;
	cvt.rzi.s32.f32 	%r12, %f5;
	add.s32 	%r13, %r12, 1;
	cvt.rn.f32.s32 	%f7, %r11;
	sub.f32 	%f8, %f6, %f7;
	cvt.rn.f32.s32 	%f9, %r12;
	sub.f32 	%f10, %f5, %f9;
	mov.f32 	%f11, 0f3F800000;
	sub.f32 	%f12, %f11, %f8;
	sub.f32 	%f13, %f11, %f10;
	mul.f32 	%f14, %f12, %f13;
	mul.f32 	%f15, %f12, %f10;
	mul.f32 	%f16, %f8, %f13;
	mul.f32 	%f17, %f8, %f10;
	shl.b32 	%r14, %r5, 1;
	mul.lo.s32 	%r15, %r14, %r11;
	shr.u32 	%r16, %r12, 31;
	add.s32 	%r17, %r12, %r16;
	shl.b32 	%r18, %r17, 1;
	and.b32  	%r19, %r18, -4;
	add.s32 	%r20, %r19, %r15;
	shl.b32 	%r21, %r12, 1;
	add.s32 	%r22, %r21, %r15;
	cvt.s64.s32 	%rd5, %r22;
	add.s64 	%rd6, %rd3, %rd5;
	ld.global.u8 	%rs1, [%rd6];
	cvt.rn.f32.u16 	%f18, %rs1;
	div.rn.f32 	%f19, %f18, 0f437F0000;
	cvt.s64.s32 	%rd7, %r20;
	add.s64 	%rd8, %rd3, %rd7;
	ld.global.u8 	%rs2, [%rd8+1];
	cvt.rn.f32.u16 	%f20, %rs2;
	div.rn.f32 	%f21, %f20, 0f437F0000;
	add.f32 	%f22, %f21, 0fBF000000;
	ld.global.u8 	%rs3, [%rd8+3];
	cvt.rn.f32.u16 	%f23, %rs3;
	div.rn.f32 	%f24, %f23, 0f437F0000;
	add.f32 	%f25, %f24, 0fBF000000;
	cvt.f64.f32 	%fd14, %f19;
	cvt.f64.f32 	%fd15, %f25;
	fma.rn.f64 	%fd16, %fd15, 0d3FF66E978D4FDF3B, %fd14;
	cvt.rn.f32.f64 	%f26, %fd16;
	cvt.f64.f32 	%fd17, %f22;
	mul.f64 	%fd18, %fd17, 0d3FD60663C74FB54A;
	sub.f64 	%fd19, %fd14, %fd18;
	mul.f64 	%fd20, %fd15, 0d3FE6DA3C21187E7C;
	sub.f64 	%fd21, %fd19, %fd20;
	cvt.rn.f32.f64 	%f27, %fd21;
	fma.rn.f64 	%fd22, %fd17, 0d3FFC5A1CAC083127, %fd14;
	cvt.rn.f32.f64 	%f28, %fd22;
	shr.u32 	%r23, %r13, 31;
	add.s32 	%r24, %r13, %r23;
	shl.b32 	%r25, %r24, 1;
	and.b32  	%r26, %r25, -4;
	add.s32 	%r27, %r26, %r15;
	ld.global.u8 	%rs4, [%rd6+2];
	cvt.rn.f32.u16 	%f29, %rs4;
	div.rn.f32 	%f30, %f29, 0f437F0000;
	cvt.s64.s32 	%rd9, %r27;
	add.s64 	%rd10, %rd3, %rd9;
	ld.global.u8 	%rs5, [%rd10+1];
	cvt.rn.f32.u16 	%f31, %rs5;
	div.rn.f32 	%f32, %f31, 0f437F0000;
	add.f32 	%f33, %f32, 0fBF000000;
	ld.global.u8 	%rs6, [%rd10+3];
	cvt.rn.f32.u16 	%f34, %rs6;
	div.rn.f32 	%f35, %f34, 0f437F0000;
	add.f32 	%f36, %f35, 0fBF000000;
	cvt.f64.f32 	%fd23, %f30;
	cvt.f64.f32 	%fd24, %f36;
	fma.rn.f64 	%fd25, %fd24, 0d3FF66E978D4FDF3B, %fd23;
	cvt.rn.f32.f64 	%f37, %fd25;
	cvt.f64.f32 	%fd26, %f33;
	mul.f64 	%fd27, %fd26, 0d3FD60663C74FB54A;
	sub.f64 	%fd28, %fd23, %fd27;
	mul.f64 	%fd29, %fd24, 0d3FE6DA3C21187E7C;
	sub.f64 	%fd30, %fd28, %fd29;
	cvt.rn.f32.f64 	%f38, %fd30;
	fma.rn.f64 	%fd31, %fd26, 0d3FFC5A1CAC083127, %fd23;
	cvt.rn.f32.f64 	%f39, %fd31;
	cvt.s64.s32 	%rd11, %r14;
	add.s64 	%rd12, %rd6, %rd11;
	ld.global.u8 	%rs7, [%rd12];
	cvt.rn.f32.u16 	%f40, %rs7;
	div.rn.f32 	%f41, %f40, 0f437F0000;
	add.s64 	%rd13, %rd8, %rd11;
	ld.global.u8 	%rs8, [%rd13+1];
	cvt.rn.f32.u16 	%f42, %rs8;
	div.rn.f32 	%f43, %f42, 0f437F0000;
	add.f32 	%f44, %f43, 0fBF000000;
	ld.global.u8 	%rs9, [%rd13+3];
	cvt.rn.f32.u16 	%f45, %rs9;
	div.rn.f32 	%f46, %f45, 0f437F0000;
	add.f32 	%f47, %f46, 0fBF000000;
	cvt.f64.f32 	%fd32, %f41;
	cvt.f64.f32 	%fd33, %f47;
	fma.rn.f64 	%fd34, %fd33, 0d3FF66E978D4FDF3B, %fd32;
	cvt.rn.f32.f64 	%f48, %fd34;
	cvt.f64.f32 	%fd35, %f44;
	mul.f64 	%fd36, %fd35, 0d3FD60663C74FB54A;
	sub.f64 	%fd37, %fd32, %fd36;
	mul.f64 	%fd38, %fd33, 0d3FE6DA3C21187E7C;
	sub.f64 	%fd39, %fd37, %fd38;
	cvt.rn.f32.f64 	%f49, %fd39;
	fma.rn.f64 	%fd40, %fd35, 0d3FFC5A1CAC083127, %fd32;
	cvt.rn.f32.f64 	%f50, %fd40;
	ld.global.u8 	%rs10, [%rd12+2];
	cvt.rn.f32.u16 	%f51, %rs10;
	div.rn.f32 	%f52, %f51, 0f437F0000;
	add.s64 	%rd14, %rd10, %rd11;
	ld.global.u8 	%rs11, [%rd14+1];
	cvt.rn.f32.u16 	%f53, %rs11;
	div.rn.f32 	%f54, %f53, 0f437F0000;
	add.f32 	%f55, %f54, 0fBF000000;
	ld.global.u8 	%rs12, [%rd14+3];
	cvt.rn.f32.u16 	%f56, %rs12;
	div.rn.f32 	%f57, %f56, 0f437F0000;
	add.f32 	%f58, %f57, 0fBF000000;
	cvt.f64.f32 	%fd41, %f52;
	cvt.f64.f32 	%fd42, %f58;
	fma.rn.f64 	%fd43, %fd42, 0d3FF66E978D4FDF3B, %fd41;
	cvt.rn.f32.f64 	%f59, %fd43;
	cvt.f64.f32 	%fd44, %f55;
	mul.f64 	%fd45, %fd44, 0d3FD60663C74FB54A;
	sub.f64 	%fd46, %fd41, %fd45;
	mul.f64 	%fd47, %fd42, 0d3FE6DA3C21187E7C;
	sub.f64 	%fd48, %fd46, %fd47;
	cvt.rn.f32.f64 	%f60, %fd48;
	fma.rn.f64 	%fd49, %fd44, 0d3FFC5A1CAC083127, %fd41;
	cvt.rn.f32.f64 	%f61, %fd49;
	mul.lo.s32 	%r28, %r4, %r3;
	mul.f32 	%f62, %f15, %f37;
	fma.rn.f32 	%f63, %f14, %f26, %f62;
	fma.rn.f32 	%f64, %f16, %f48, %f63;
	fma.rn.f32 	%f65, %f17, %f59, %f64;
	mul.f32 	%f66, %f15, %f38;
	fma.rn.f32 	%f67, %f14, %f27, %f66;
	fma.rn.f32 	%f68, %f16, %f49, %f67;
	fma.rn.f32 	%f69, %f17, %f60, %f68;
	mul.f32 	%f70, %f15, %f39;
	fma.rn.f32 	%f71, %f14, %f28, %f70;
	fma.rn.f32 	%f72, %f16, %f50, %f71;
	fma.rn.f32 	%f73, %f17, %f61, %f72;
	mad.lo.s32 	%r29, %r2, %r3, %r9;
	mul.wide.s32 	%rd15, %r29, 4;
	add.s64 	%rd16, %rd4, %rd15;
	st.global.f32 	[%rd16], %f65;
	mul.wide.s32 	%rd17, %r28, 4;
	add.s64 	%rd18, %rd16, %rd17;
	st.global.f32 	[%rd18], %f69;
	add.s64 	%rd19, %rd18, %rd17;
	st.global.f32 	[%rd19], %f73;
$L__BB2_2:
	ret;

}


// ===== COMPILED SASS (sm_100) =====

	.target	sm_100

	.elftype	@"ET_EXEC"


//--------------------- .note.nv.tkinfo           --------------------------
	.section	.note.nv.tkinfo,"",@"SHT_NOTE"
	.sectionflags	@"SHF_NOTE_NV_TKINFO"
	.tkinfo
        /*0018*/ 	.word	0x00000002
        /*0030*/ 	.string	""
        /*0030*/ 	.string	"ptxas"
        /*0030*/ 	.string	"Cuda compilation tools, release 13.0, V13.0.88"
        /*0030*/ 	.string	"Build cuda_13.0.r13.0/compiler.36424714_0"
        /*0030*/ 	.string	"-arch sm_100 -m 64 "



//--------------------- .note.nv.cuinfo           --------------------------
	.section	.note.nv.cuinfo,"",@"SHT_NOTE"
	.sectionflags	@"SHF_NOTE_NV_CUINFO"
        /*0018*/ 	.short	0x0002
        /*001a*/ 	.short	0x0064
        /*001c*/ 	.short	0x0082
	.zero		2


//--------------------- .nv.info                  --------------------------
	.section	.nv.info,"",@"SHT_CUDA_INFO"
	.align	4


	//----- nvinfo : EIATTR_REGCOUNT
	.align		4
        /*0000*/ 	.byte	0x04, 0x2f
        /*0002*/ 	.short	(.L_1 - .L_0)
	.align		4
.L_0:
        /*0004*/ 	.word	index@(_Z25resizeNormKernel_openposeP6uchar3Pfiiiiffff)
        /*0008*/ 	.word	0x0000002a


	//----- nvinfo : EIATTR_FRAME_SIZE
	.align		4
.L_1:
        /*000c*/ 	.byte	0x04, 0x11
        /*000e*/ 	.short	(.L_3 - .L_2)
	.align		4
.L_2:
        /*0010*/ 	.word	index@($__internal_2_$__cuda_sm20_div_rn_f64_full)
        /*0014*/ 	.word	0x00000000


	//----- nvinfo : EIATTR_FRAME_SIZE
	.align		4
.L_3:
        /*0018*/ 	.byte	0x04, 0x11
        /*001a*/ 	.short	(.L_5 - .L_4)
	.align		4
.L_4:
        /*001c*/ 	.word	index@(_Z25resizeNormKernel_openposeP6uchar3Pfiiiiffff)
        /*0020*/ 	.word	0x00000000


	//----- nvinfo : EIATTR_REGCOUNT
	.align		4
.L_5:
        /*0024*/ 	.byte	0x04, 0x2f
        /*0026*/ 	.short	(.L_7 - .L_6)
	.align		4
.L_6:
        /*0028*/ 	.word	index@(_Z26resizeNormKernel_landscapeP6uchar1Pfiiiiff)
        /*002c*/ 	.word	0x00000022


	//----- nvinfo : EIATTR_FRAME_SIZE
	.align		4
.L_7:
        /*0030*/ 	.byte	0x04, 0x11
        /*0032*/ 	.short	(.L_9 - .L_8)
	.align		4
.L_8:
        /*0034*/ 	.word	index@($__internal_1_$__cuda_sm3x_div_rn_noftz_f32_slowpath)
        /*0038*/ 	.word	0x00000000


	//----- nvinfo : EIATTR_FRAME_SIZE
	.align		4
.L_9:
        /*003c*/ 	.byte	0x04, 0x11
        /*003e*/ 	.short	(.L_11 - .L_10)
	.align		4
.L_10:
        /*0040*/ 	.word	index@(_Z26resizeNormKernel_landscapeP6uchar1Pfiiiiff)
        /*0044*/ 	.word	0x00000000


	//----- nvinfo : EIATTR_REGCOUNT
	.align		4
.L_11:
        /*0048*/ 	.byte	0x04, 0x2f
        /*004a*/ 	.short	(.L_13 - .L_12)
	.align		4
.L_12:
        /*004c*/ 	.word	index@(_Z25resizeNormKernel_portraitP6uchar1Pfiiiiffff)
        /*0050*/ 	.word	0x00000022


	//----- nvinfo : EIATTR_FRAME_SIZE
	.align		4
.L_13:
        /*0054*/ 	.byte	0x04, 0x11
        /*0056*/ 	.short	(.L_15 - .L_14)
	.align		4
.L_14:
        /*0058*/ 	.word	index@($__internal_0_$__cuda_sm3x_div_rn_noftz_f32_slowpath)
        /*005c*/ 	.word	0x00000000


	//----- nvinfo : EIATTR_FRAME_SIZE
	.align		4
.L_15:
        /*0060*/ 	.byte	0x04, 0x11
        /*0062*/ 	.short	(.L_17 - .L_16)
	.align		4
.L_16:
        /*0064*/ 	.word	index@(_Z25resizeNormKernel_portraitP6uchar1Pfiiiiffff)
        /*0068*/ 	.word	0x00000000


	//----- nvinfo : EIATTR_MIN_STACK_SIZE
	.align		4
.L_17:
        /*006c*/ 	.byte	0x04, 0x12
        /*006e*/ 	.short	(.L_19 - .L_18)
	.align		4
.L_18:
        /*0070*/ 	.word	index@(_Z25resizeNormKernel_portraitP6uchar1Pfiiiiffff)
        /*0074*/ 	.word	0x00000000


	//----- nvinfo : EIATTR_MIN_STACK_SIZE
	.align		4
.L_19:
        /*0078*/ 	.byte	0x04, 0x12
        /*007a*/ 	.short	(.L_21 - .L_20)
	.align		4
.L_20:
        /*007c*/ 	.word	index@(_Z26resizeNormKernel_landscapeP6uchar1Pfiiiiff)
        /*0080*/ 	.word	0x00000000


	//----- nvinfo : EIATTR_MIN_STACK_SIZE
	.align		4
.L_21:
        /*0084*/ 	.byte	0x04, 0x12
        /*0086*/ 	.short	(.L_23 - .L_22)
	.align		4
.L_22:
        /*0088*/ 	.word	index@(_Z25resizeNormKernel_openposeP6uchar3Pfiiiiffff)
        /*008c*/ 	.word	0x00000000
.L_23:


//--------------------- .nv.compat                --------------------------
	.section	.nv.compat,"",@"SHT_CUDA_COMPAT_INFO"
	.align	4
        /*0000*/ 	.byte	0x02, 0x09, 0x00, 0x00, 0x02, 0x02, 0x01, 0x00, 0x02, 0x05, 0x05, 0x00, 0x03, 0x07, 0x01, 0x01
        /*0010*/ 	.byte	0x02, 0x03, 0x00, 0x00, 0x02, 0x06, 0x01, 0x00, 0x04, 0x0b, 0x08, 0x00, 0x01, 0x00, 0x00, 0x00
        /*0020*/ 	.byte	0x00, 0x00, 0x00, 0x00


//--------------------- .nv.info._Z25resizeNormKernel_portraitP6uchar1Pfiiiiffff --------------------------
	.section	.nv.info._Z25resizeNormKernel_portraitP6uchar1Pfiiiiffff,"",@"SHT_CUDA_INFO"
	.sectionflags	@""
	.align	4


	//----- nvinfo : EIATTR_CUDA_API_VERSION
	.align		4
        /*0000*/ 	.byte	0x04, 0x37
        /*0002*/ 	.short	(.L_25 - .L_24)
.L_24:
        /*0004*/ 	.word	0x00000082


	//----- nvinfo : EIATTR_KPARAM_INFO
	.align		4
.L_25:
        /*0008*/ 	.byte	0x04, 0x17
        /*000a*/ 	.short	(.L_27 - .L_26)
.L_26:
        /*000c*/ 	.word	0x00000000
        /*0010*/ 	.short	0x0009
        /*0012*/ 	.short	0x002c
        /*0014*/ 	.byte	0x00, 0xf0, 0x11, 0x00


	//----- nvinfo : EIATTR_KPARAM_INFO
	.align		4
.L_27:
        /*0018*/ 	.byte	0x04, 0x17
        /*001a*/ 	.short	(.L_29 - .L_28)
.L_28:
        /*001c*/ 	.word	0x00000000
        /*0020*/ 	.short	0x0008
        /*0022*/ 	.short	0x0028
        /*0024*/ 	.byte	0x00, 0xf0, 0x11, 0x00


	//----- nvinfo : EIATTR_KPARAM_INFO
	.align		4
.L_29:
        /*0028*/ 	.byte	0x04, 0x17
        /*002a*/ 	.short	(.L_31 - .L_30)
.L_30:
        /*002c*/ 	.word	0x00000000
        /*0030*/ 	.short	0x0007
        /*0032*/ 	.short	0x0024
        /*0034*/ 	.byte	0x00, 0xf0, 0x11, 0x00


	//----- nvinfo : EIATTR_KPARAM_INFO
	.align		4
.L_31:
        /*0038*/ 	.byte	0x04, 0x17
        /*003a*/ 	.short	(.L_33 - .L_32)
.L_32:
        /*003c*/ 	.word	0x00000000
        /*0040*/ 	.short	0x0006
        /*0042*/ 	.short	0x0020
        /*0044*/ 	.byte	0x00, 0xf0, 0x11, 0x00


	//----- nvinfo : EIATTR_KPARAM_INFO
	.align		4
.L_33:
        /*0048*/ 	.byte	0x04, 0x17
        /*004a*/ 	.short	(.L_35 - .L_34)
.L_34:
        /*004c*/ 	.word	0x00000000
        /*0050*/ 	.short	0x0005
        /*0052*/ 	.short	0x001c
        /*0054*/ 	.byte	0x00, 0xf0, 0x11, 0x00


	//----- nvinfo : EIATTR_KPARAM_INFO
	.align		4
.L_35:
        /*0058*/ 	.byte	0x04, 0x17
        /*005a*/ 	.short	(.L_37 - .L_36)
.L_36:
        /*005c*/ 	.word	0x00000000
        /*0060*/ 	.short	0x0004
        /*0062*/ 	.short	0x0018
        /*0064*/ 	.byte	0x00, 0xf0, 0x11, 0x00


	//----- nvinfo : EIATTR_KPARAM_INFO
	.align		4
.L_37:
        /*0068*/ 	.byte	0x04, 0x17
        /*006a*/ 	.short	(.L_39 - .L_38)
.L_38:
        /*006c*/ 	.word	0x00000000
        /*0070*/ 	.short	0x0003
        /*0072*/ 	.short	0x0014
        /*0074*/ 	.byte	0x00, 0xf0, 0x11, 0x00


	//----- nvinfo : EIATTR_KPARAM_INFO
	.align		4
.L_39:
        /*0078*/ 	.byte	0x04, 0x17
        /*007a*/ 	.short	(.L_41 - .L_40)
.L_40:
        /*007c*/ 	.word	0x00000000
        /*0080*/ 	.short	0x0002
        /*0082*/ 	.short	0x0010
        /*0084*/ 	.byte	0x00, 0xf0, 0x11, 0x00


	//----- nvinfo : EIATTR_KPARAM_INFO
	.align		4
.L_41:
        /*0088*/ 	.byte	0x04, 0x17
        /*008a*/ 	.short	(.L_43 - .L_42)
.L_42:
        /*008c*/ 	.word	0x00000000
        /*0090*/ 	.short	0x0001
        /*0092*/ 	.short	0x0008
        /*0094*/ 	.byte	0x00, 0xf5, 0x21, 0x00


	//----- nvinfo : EIATTR_KPARAM_INFO
	.align		4
.L_43:
        /*0098*/ 	.byte	0x04, 0x17
        /*009a*/ 	.short	(.L_45 - .L_44)
.L_44:
        /*009c*/ 	.word	0x00000000
        /*00a0*/ 	.short	0x0000
        /*00a2*/ 	.short	0x0000
        /*00a4*/ 	.byte	0x00, 0xf5, 0x21, 0x00


	//----- nvinfo : EIATTR_SPARSE_MMA_MASK
	.align		4
.L_45:
        /*00a8*/ 	.byte	0x03, 0x50
        /*00aa*/ 	.short	0x0000


	//----- nvinfo : EIATTR_MAXREG_COUNT
	.align		4
        /*00ac*/ 	.byte	0x03, 0x1b
        /*00ae*/ 	.short	0x00ff


	//----- nvinfo : EIATTR_MERCURY_ISA_VERSION
	.align		4
        /*00b0*/ 	.byte	0x03, 0x5f
        /*00b2*/ 	.short	0x0101


	//----- nvinfo : EIATTR_VRC_CTA_INIT_COUNT
	.align		4
        /*00b4*/ 	.byte	0x02, 0x4a
	.zero		1
	.zero		1


	//----- nvinfo : EIATTR_EXIT_INSTR_OFFSETS
	.align		4
        /*00b8*/ 	.byte	0x04, 0x1c
        /*00ba*/ 	.short	(.L_47 - .L_46)


	//   ....[0]....
.L_46:
        /*00bc*/ 	.word	0x00000210


	//   ....[1]....
        /*00c0*/ 	.word	0x000017c0


	//----- nvinfo : EIATTR_CRS_STACK_SIZE
	.align		4
.L_47:
        /*00c4*/ 	.byte	0x04, 0x1e
        /*00c6*/ 	.short	(.L_49 - .L_48)
.L_48:
        /*00c8*/ 	.word	0x00000000


	//----- nvinfo : EIATTR_CBANK_PARAM_SIZE
	.align		4
.L_49:
        /*00cc*/ 	.byte	0x03, 0x19
        /*00ce*/ 	.short	0x0030


	//----- nvinfo : EIATTR_PARAM_CBANK
	.align		4
        /*00d0*/ 	.byte	0x04, 0x0a
        /*00d2*/ 	.short	(.L_51 - .L_50)
	.align		4
.L_50:
        /*00d4*/ 	.word	index@(.nv.constant0._Z25resizeNormKernel_portraitP6uchar1Pfiiiiffff)
        /*00d8*/ 	.short	0x0380
        /*00da*/ 	.short	0x0030


	//----- nvinfo : EIATTR_SW_WAR
	.align		4
.L_51:
        /*00dc*/ 	.byte	0x04, 0x36
        /*00de*/ 	.short	(.L_53 - .L_52)
.L_52:
        /*00e0*/ 	.word	0x00000008
.L_53:


//--------------------- .nv.info._Z26resizeNormKernel_landscapeP6uchar1Pfiiiiff --------------------------
	.section	.nv.info._Z26resizeNormKernel_landscapeP6uchar1Pfiiiiff,"",@"SHT_CUDA_INFO"
	.sectionflags	@""
	.align	4


	//----- nvinfo : EIATTR_CUDA_API_VERSION
	.align		4
        /*0000*/ 	.byte	0x04, 0x37
        /*0002*/ 	.short	(.L_55 - .L_54)
.L_54:
        /*0004*/ 	.word	0x00000082


	//----- nvinfo : EIATTR_KPARAM_INFO
	.align		4
.L_55:
        /*0008*/ 	.byte	0x04, 0x17
        /*000a*/ 	.short	(.L_57 - .L_56)
.L_56:
        /*000c*/ 	.word	0x00000000
        /*0010*/ 	.short	0x0007
        /*0012*/ 	.short	0x0024
        /*0014*/ 	.byte	0x00, 0xf0, 0x11, 0x00


	//----- nvinfo : EIATTR_KPARAM_INFO
	.align		4
.L_57:
        /*0018*/ 	.byte	0x04, 0x17
        /*001a*/ 	.short	(.L_59 - .L_58)
.L_58:
        /*001c*/ 	.word	0x00000000
        /*0020*/ 	.short	0x0006
        /*0022*/ 	.short	0x0020
        /*0024*/ 	.byte	0x00, 0xf0, 0x11, 0x00


	//----- nvinfo : EIATTR_KPARAM_INFO
	.align		4
.L_59:
        /*0028*/ 	.byte	0x04, 0x17
        /*002a*/ 	.short	(.L_61 - .L_60)
.L_60:
        /*002c*/ 	.word	0x00000000
        /*0030*/ 	.short	0x0005
        /*0032*/ 	.short	0x001c
        /*0034*/ 	.byte	0x00, 0xf0, 0x11, 0x00


	//----- nvinfo : EIATTR_KPARAM_INFO
	.align		4
.L_61:
        /*0038*/ 	.byte	0x04, 0x17
        /*003a*/ 	.short	(.L_63 - .L_62)
.L_62:
        /*003c*/ 	.word	0x00000000
        /*0040*/ 	.short	0x0004
        /*0042*/ 	.short	0x0018
        /*0044*/ 	.byte	0x00, 0xf0, 0x11, 0x00


	//----- nvinfo : EIATTR_KPARAM_INFO
	.align		4
.L_63:
        /*0048*/ 	.byte	0x04, 0x17
        /*004a*/ 	.short	(.L_65 - .L_64)
.L_64:
        /*004c*/ 	.word	0x00000000
        /*0050*/ 	.short	0x0003
        /*0052*/ 	.short	0x0014
        /*0054*/ 	.byte	0x00, 0xf0, 0x11, 0x00


	//----- nvinfo : EIATTR_KPARAM_INFO
	.align		4
.L_65:
        /*0058*/ 	.byte	0x04, 0x17
        /*005a*/ 	.short	(.L_67 - .L_66)
.L_66:
        /*005c*/ 	.word	0x00000000
        /*0060*/ 	.short	0x0002
        /*0062*/ 	.short	0x0010
        /*0064*/ 	.byte	0x00, 0xf0, 0x11, 0x00


	//----- nvinfo : EIATTR_KPARAM_INFO
	.align		4
.L_67:
        /*0068*/ 	.byte	0x04, 0x17
        /*006a*/ 	.short	(.L_69 - .L_68)
.L_68:
        /*006c*/ 	.word	0x00000000
        /*0070*/ 	.short	0x0001
        /*0072*/ 	.short	0x0008
        /*0074*/ 	.byte	0x00, 0xf5, 0x21, 0x00


	//----- nvinfo : EIATTR_KPARAM_INFO
	.align		4
.L_69:
        /*0078*/ 	.byte	0x04, 0x17
        /*007a*/ 	.short	(.L_71 - .L_70)
.L_70:
        /*007c*/ 	.word	0x00000000
        /*0080*/ 	.short	0x0000
        /*0082*/ 	.short	0x0000
        /*0084*/ 	.byte	0x00, 0xf5, 0x21, 0x00


	//----- nvinfo : EIATTR_SPARSE_MMA_MASK
	.align		4
.L_71:
        /*0088*/ 	.byte	0x03, 0x50
        /*008a*/ 	.short	0x0000


	//----- nvinfo : EIATTR_MAXREG_COUNT
	.align		4
        /*008c*/ 	.byte	0x03, 0x1b
        /*008e*/ 	.short	0x00ff


	//----- nvinfo : EIATTR_MERCURY_ISA_VERSION
	.align		4
        /*0090*/ 	.byte	0x03, 0x5f
        /*0092*/ 	.short	0x0101


	//----- nvinfo : EIATTR_VRC_CTA_INIT_COUNT
	.align		4
        /*0094*/ 	.byte	0x02, 0x4a
	.zero		1
	.zero		1


	//----- nvinfo : EIATTR_EXIT_INSTR_OFFSETS
	.align		4
        /*0098*/ 	.byte	0x04, 0x1c
        /*009a*/ 	.short	(.L_73 - .L_72)


	//   ....[0]....
.L_72:
        /*009c*/ 	.word	0x00000210


	//   ....[1]....
        /*00a0*/ 	.word	0x00001770


	//----- nvinfo : EIATTR_CRS_STACK_SIZE
	.align		4
.L_73:
        /*00a4*/ 	.byte	0x04, 0x1e
        /*00a6*/ 	.short	(.L_75 - .L_74)
.L_74:
        /*00a8*/ 	.word	0x00000000


	//----- nvinfo : EIATTR_CBANK_PARAM_SIZE
	.align		4
.L_75:
        /*00ac*/ 	.byte	0x03, 0x19
        /*00ae*/ 	.short	0x0028


	//----- nvinfo : EIATTR_PARAM_CBANK
	.align		4
        /*00b0*/ 	.byte	0x04, 0x0a
        /*00b2*/ 	.short	(.L_77 - .L_76)
	.align		4
.L_76:
        /*00b4*/ 	.word	index@(.nv.constant0._Z26resizeNormKernel_landscapeP6uchar1Pfiiiiff)
        /*00b8*/ 	.short	0x0380
        /*00ba*/ 	.short	0x0028


	//----- nvinfo : EIATTR_SW_WAR
	.align		4
.L_77:
        /*00bc*/ 	.byte	0x04, 0x36
        /*00be*/ 	.short	(.L_79 - .L_78)
.L_78:
        /*00c0*/ 	.word	0x00000008
.L_79:


//--------------------- .nv.info._Z25resizeNormKernel_openposeP6uchar3Pfiiiiffff --------------------------
	.section	.nv.info._Z25resizeNormKernel_openposeP6uchar3Pfiiiiffff,"",@"SHT_CUDA_INFO"
	.sectionflags	@""
	.align	4


	//----- nvinfo : EIATTR_CUDA_API_VERSION
	.align		4
        /*0000*/ 	.byte	0x04, 0x37
        /*0002*/ 	.short	(.L_81 - .L_80)
.L_80:
        /*0004*/ 	.word	0x00000082


	//----- nvinfo : EIATTR_KPARAM_INFO
	.align		4
.L_81:
        /*0008*/ 	.byte	0x04, 0x17
        /*000a*/ 	.short	(.L_83 - .L_82)
.L_82:
        /*000c*/ 	.word	0x00000000
        /*0010*/ 	.short	0x0009
        /*0012*/ 	.short	0x002c
        /*0014*/ 	.byte	0x00, 0xf0, 0x11, 0x00


	//----- nvinfo : EIATTR_KPARAM_INFO
	.align		4
.L_83:
        /*0018*/ 	.byte	0x04, 0x17
        /*001a*/ 	.short	(.L_85 - .L_84)
.L_84:
        /*001c*/ 	.word	0x00000000
        /*0020*/ 	.short	0x0008
        /*0022*/ 	.short	0x0028
        /*0024*/ 	.byte	0x00, 0xf0, 0x11, 0x00


	//----- nvinfo : EIATTR_KPARAM_INFO
	.align		4
.L_85:
        /*0028*/ 	.byte	0x04, 0x17
        /*002a*/ 	.short	(.L_87 - .L_86)
.L_86:
        /*002c*/ 	.word	0x00000000
        /*0030*/ 	.short	0x0007
        /*0032*/ 	.short	0x0024
        /*0034*/ 	.byte	0x00, 0xf0, 0x11, 0x00


	//----- nvinfo : EIATTR_KPARAM_INFO
	.align		4
.L_87:
        /*0038*/ 	.byte	0x04, 0x17
        /*003a*/ 	.short	(.L_89 - .L_88)
.L_88:
        /*003c*/ 	.word	0x00000000
        /*0040*/ 	.short	0x0006
        /*0042*/ 	.short	0x0020
        /*0044*/ 	.byte	0x00, 0xf0, 0x11, 0x00


	//----- nvinfo : EIATTR_KPARAM_INFO
	.align		4
.L_89:
        /*0048*/ 	.byte	0x04, 0x17
        /*004a*/ 	.short	(.L_91 - .L_90)
.L_90:
        /*004c*/ 	.word	0x00000000
        /*0050*/ 	.short	0x0005
        /*0052*/ 	.short	0x001c
        /*0054*/ 	.byte	0x00, 0xf0, 0x11, 0x00


	//----- nvinfo : EIATTR_KPARAM_INFO
	.align		4
.L_91:
        /*0058*/ 	.byte	0x04, 0x17
        /*005a*/ 	.short	(.L_93 - .L_92)
.L_92:
        /*005c*/ 	.word	0x00000000
        /*0060*/ 	.short	0x0004
        /*0062*/ 	.short	0x0018
        /*0064*/ 	.byte	0x00, 0xf0, 0x11, 0x00


	//----- nvinfo : EIATTR_KPARAM_INFO
	.align		4
.L_93:
        /*0068*/ 	.byte	0x04, 0x17
        /*006a*/ 	.short	(.L_95 - .L_94)
.L_94:
        /*006c*/ 	.word	0x00000000
        /*0070*/ 	.short	0x0003
        /*0072*/ 	.short	0x0014
        /*0074*/ 	.byte	0x00, 0xf0, 0x11, 0x00


	//----- nvinfo : EIATTR_KPARAM_INFO
	.align		4
.L_95:
        /*0078*/ 	.byte	0x04, 0x17
        /*007a*/ 	.short	(.L_97 - .L_96)
.L_96:
        /*007c*/ 	.word	0x00000000
        /*0080*/ 	.short	0x0002
        /*0082*/ 	.short	0x0010
        /*0084*/ 	.byte	0x00, 0xf0, 0x11, 0x00


	//----- nvinfo : EIATTR_KPARAM_INFO
	.align		4
.L_97:
        /*0088*/ 	.byte	0x04, 0x17
        /*008a*/ 	.short	(.L_99 - .L_98)
.L_98:
        /*008c*/ 	.word	0x00000000
        /*0090*/ 	.short	0x0001
        /*0092*/ 	.short	0x0008
        /*0094*/ 	.byte	0x00, 0xf5, 0x21, 0x00


	//----- nvinfo : EIATTR_KPARAM_INFO
	.align		4
.L_99:
        /*0098*/ 	.byte	0x04, 0x17
        /*009a*/ 	.short	(.L_101 - .L_100)
.L_100:
        /*009c*/ 	.word	0x00000000
        /*00a0*/ 	.short	0x0000
        /*00a2*/ 	.short	0x0000
        /*00a4*/ 	.byte	0x00, 0xf5, 0x21, 0x00


	//----- nvinfo : EIATTR_SPARSE_MMA_MASK
	.align		4
.L_101:
        /*00a8*/ 	.byte	0x03, 0x50
        /*00aa*/ 	.short	0x0000


	//----- nvinfo : EIATTR_MAXREG_COUNT
	.align		4
        /*00ac*/ 	.byte	0x03, 0x1b
        /*00ae*/ 	.short	0x00ff


	//----- nvinfo : EIATTR_MERCURY_ISA_VERSION
	.align		4
        /*00b0*/ 	.byte	0x03, 0x5f
        /*00b2*/ 	.short	0x0101


	//----- nvinfo : EIATTR_VRC_CTA_INIT_COUNT
	.align		4
        /*00b4*/ 	.byte	0x02, 0x4a
	.zero		1
	.zero		1


	//----- nvinfo : EIATTR_EXIT_INSTR_OFFSETS
	.align		4
        /*00b8*/ 	.byte	0x04, 0x1c
        /*00ba*/ 	.short	(.L_103 - .L_102)


	//   ....[0]....
.L_102:
        /*00bc*/ 	.word	0x00000200


	//   ....[1]....
        /*00c0*/ 	.word	0x00001b90


	//----- nvinfo : EIATTR_CRS_STACK_SIZE
	.align		4
.L_103:
        /*00c4*/ 	.byte	0x04, 0x1e
        /*00c6*/ 	.short	(.L_105 - .L_104)
.L_104:
        /*00c8*/ 	.word	0x00000000


	//----- nvinfo : EIATTR_CBANK_PARAM_SIZE
	.align		4
.L_105:
        /*00cc*/ 	.byte	0x03, 0x19
        /*00ce*/ 	.short	0x0030


	//----- nvinfo : EIATTR_PARAM_CBANK
	.align		4
        /*00d0*/ 	.byte	0x04, 0x0a
        /*00d2*/ 	.short	(.L_107 - .L_106)
	.align		4
.L_106:
        /*00d4*/ 	.word	index@(.nv.constant0._Z25resizeNormKernel_openposeP6uchar3Pfiiiiffff)
        /*00d8*/ 	.short	0x0380
        /*00da*/ 	.short	0x0030


	//----- nvinfo : EIATTR_SW_WAR
	.align		4
.L_107:
        /*00dc*/ 	.byte	0x04, 0x36
        /*00de*/ 	.short	(.L_109 - .L_108)
.L_108:
        /*00e0*/ 	.word	0x00000008
.L_109:


//--------------------- .nv.callgraph             --------------------------
	.section	.nv.callgraph,"",@"SHT_CUDA_CALLGRAPH"
	.align	4
	.sectionentsize	8
	.align		4
        /*0000*/ 	.word	0x00000000
	.align		4
        /*0004*/ 	.word	0xffffffff
	.align		4
        /*0008*/ 	.word	0x00000000
	.align		4
        /*000c*/ 	.word	0xfffffffe
	.align		4
        /*0010*/ 	.word	0x00000000
	.align		4
        /*0014*/ 	.word	0xfffffffd
	.align		4
        /*0018*/ 	.word	0x00000000
	.align		4
        /*001c*/ 	.word	0xfffffffc


//--------------------- .text._Z25resizeNormKernel_portraitP6uchar1Pfiiiiffff --------------------------
	.section	.text._Z25resizeNormKernel_portraitP6uchar1Pfiiiiffff,"ax",@progbits
	.align	128
        .global         _Z25resizeNormKernel_portraitP6uchar1Pfiiiiffff
        .type           _Z25resizeNormKernel_portraitP6uchar1Pfiiiiffff,@function
        .size           _Z25resizeNormKernel_portraitP6uchar1Pfiiiiffff,(.L_x_110 - _Z25resizeNormKernel_portraitP6uchar1Pfiiiiffff)
        .other          _Z25resizeNormKernel_portraitP6uchar1Pfiiiiffff,@"STO_CUDA_ENTRY STV_DEFAULT"
_Z25resizeNormKernel_portraitP6uchar1Pfiiiiffff:
.text._Z25resizeNormKernel_portraitP6uchar1Pfiiiiffff:
[----:B------:R-:W-:Y:S08]  /*0000*/  LDC R1, c[0x0][0x37c] ;  /* 0x0000df00ff017b82 */ /* 0x000ff00000000800 */
[----:B------:R-:W0:Y:S01]  /*0010*/  LDC R9, c[0x0][0x390] ;  /* 0x0000e400ff097b82 */ /* 0x000e220000000800 */
[----:B------:R-:W1:Y:S07]  /*0020*/  S2R R5, SR_TID.X ;  /* 0x0000000000057919 */ /* 0x000e6e0000002100 */
[----:B------:R-:W1:Y:S08]  /*0030*/  S2UR UR4, SR_CTAID.X ;  /* 0x00000000000479c3 */ /* 0x000e700000002500 */
[----:B------:R-:W1:Y:S01]  /*0040*/  LDC R0, c[0x0][0x360] ;  /* 0x0000d800ff007b82 */ /* 0x000e620000000800 */
[----:B0-----:R-:W-:-:S02]  /*0050*/  IABS R7, R9 ;  /* 0x0000000900077213 */ /* 0x001fc40000000000 */
[----:B------:R-:W-:Y:S02]  /*0060*/  LOP3.LUT R16, RZ, R9, RZ, 0x33, !PT ;  /* 0x00000009ff107212 */ /* 0x000fe400078e33ff */
[----:B------:R-:W0:Y:S01]  /*0070*/  I2F.RP R4, R7 ;  /* 0x0000000700047306 */ /* 0x000e220000209400 */
[----:B-1----:R-:W-:Y:S01]  /*0080*/  IMAD R0, R0, UR4, R5 ;  /* 0x0000000400007c24 */ /* 0x002fe2000f8e0205 */
[----:B------:R-:W1:Y:S06]  /*0090*/  LDCU UR4, c[0x0][0x394] ;  /* 0x00007280ff0477ac */ /* 0x000e6c0008000800 */
[----:B0-----:R-:W0:Y:S02]  /*00a0*/  MUFU.RCP R4, R4 ;  /* 0x0000000400047308 */ /* 0x001e240000001000 */
[----:B0-----:R-:W-:-:S06]  /*00b0*/  IADD3 R2, PT, PT, R4, 0xffffffe, RZ ;  /* 0x0ffffffe04027810 */ /* 0x001fcc0007ffe0ff */
[----:B------:R0:W2:Y:S02]  /*00c0*/  F2I.FTZ.U32.TRUNC.NTZ R3, R2 ;  /* 0x0000000200037305 */ /* 0x0000a4000021f000 */
[----:B0-----:R-:W-:Y:S02]  /*00d0*/  HFMA2 R2, -RZ, RZ, 0, 0 ;  /* 0x00000000ff027431 */ /* 0x001fe400000001ff */
[----:B--2---:R-:W-:-:S04]  /*00e0*/  IMAD.MOV R6, RZ, RZ, -R3 ;  /* 0x000000ffff067224 */ /* 0x004fc800078e0a03 */
[----:B------:R-:W-:Y:S01]  /*00f0*/  IMAD R5, R6, R7, RZ ;  /* 0x0000000706057224 */ /* 0x000fe200078e02ff */
[----:B------:R-:W-:-:S03]  /*0100*/  IABS R6, R0 ;  /* 0x0000000000067213 */ /* 0x000fc60000000000 */
[----:B------:R-:W-:Y:S01]  /*0110*/  IMAD.HI.U32 R3, R3, R5, R2 ;  /* 0x0000000503037227 */ /* 0x000fe200078e0002 */
[----:B------:R-:W-:-:S04]  /*0120*/  LOP3.LUT R2, R0, R9, RZ, 0x3c, !PT ;  /* 0x0000000900027212 */ /* 0x000fc800078e3cff */
[----:B------:R-:W-:Y:S01]  /*0130*/  ISETP.GE.AND P0, PT, R2, RZ, PT ;  /* 0x000000ff0200720c */ /* 0x000fe20003f06270 */
[----:B------:R-:W-:-:S04]  /*0140*/  IMAD.HI.U32 R3, R3, R6, RZ ;  /* 0x0000000603037227 */ /* 0x000fc800078e00ff */
[----:B------:R-:W-:-:S04]  /*0150*/  IMAD.MOV R4, RZ, RZ, -R3 ;  /* 0x000000ffff047224 */ /* 0x000fc800078e0a03 */
[----:B------:R-:W-:-:S05]  /*0160*/  IMAD R6, R7, R4, R6 ;  /* 0x0000000407067224 */ /* 0x000fca00078e0206 */
[----:B------:R-:W-:-:S13]  /*0170*/  ISETP.GT.U32.AND P2, PT, R7, R6, PT ;  /* 0x000000060700720c */ /* 0x000fda0003f44070 */
[----:B------:R-:W-:Y:S01]  /*0180*/  @!P2 IADD3 R6, PT, PT, R6, -R7, RZ ;  /* 0x800000070606a210 */ /* 0x000fe20007ffe0ff */
[----:B------:R-:W-:-:S03]  /*0190*/  @!P2 VIADD R3, R3, 0x1 ;  /* 0x000000010303a836 */ /* 0x000fc60000000000 */
[----:B------:R-:W-:-:S13]  /*01a0*/  ISETP.GE.U32.AND P1, PT, R6, R7, PT ;  /* 0x000000070600720c */ /* 0x000fda0003f26070 */
[----:B------:R-:W-:Y:S02]  /*01b0*/  @P1 IADD3 R3, PT, PT, R3, 0x1, RZ ;  /* 0x0000000103031810 */ /* 0x000fe40007ffe0ff */
[----:B------:R-:W-:-:S03]  /*01c0*/  ISETP.NE.AND P1, PT, R9, RZ, PT ;  /* 0x000000ff0900720c */ /* 0x000fc60003f25270 */
[----:B------:R-:W-:-:S05]  /*01d0*/  @!P0 IMAD.MOV R3, RZ, RZ, -R3 ;  /* 0x000000ffff038224 */ /* 0x000fca00078e0a03 */
[----:B------:R-:W-:-:S04]  /*01e0*/  SEL R17, R16, R3, !P1 ;  /* 0x0000000310117207 */ /* 0x000fc80004800000 */
[----:B-1----:R-:W-:-:S04]  /*01f0*/  ISETP.GE.AND P0, PT, R17, UR4, PT ;  /* 0x0000000411007c0c */ /* 0x002fc8000bf06270 */
[----:B------:R-:W-:-:S13]  /*0200*/  ISETP.LT.OR P0, PT, R9, RZ, P0 ;  /* 0x000000ff0900720c */ /* 0x000fda0000701670 */
[----:B------:R-:W-:Y:S05]  /*0210*/  @P0 EXIT ;  /* 0x000000000000094d */ /* 0x000fea0003800000 */
[----:B------:R-:W-:Y:S01]  /*0220*/  ISETP.GE.AND P2, PT, R0, RZ, PT ;  /* 0x000000ff0000720c */ /* 0x000fe20003f46270 */
[----:B------:R-:W0:Y:S01]  /*0230*/  LDCU.128 UR4, c[0x0][0x3a0] ;  /* 0x00007400ff0477ac */ /* 0x000e220008000c00 */
[-C--:B------:R-:W-:Y:S02]  /*0240*/  ISETP.GT.U32.AND P0, PT, R7, R6.reuse, PT ;  /* 0x000000060700720c */ /* 0x080fe40003f04070 */
[----:B------:R-:W-:Y:S01]  /*0250*/  IADD3 R7, PT, PT, R6, -R7, RZ ;  /* 0x8000000706077210 */ /* 0x000fe20007ffe0ff */
[----:B------:R-:W1:Y:S01]  /*0260*/  LDCU.64 UR8, c[0x0][0x380] ;  /* 0x00007000ff0877ac */ /* 0x000e620008000a00 */
[----:B------:R-:W-:Y:S02]  /*0270*/  IADD3 R0, PT, PT, -R17, RZ, RZ ;  /* 0x000000ff11007210 */ /* 0x000fe40007ffe1ff */
[----:B------:R-:W-:-:S05]  /*0280*/  SEL R7, R7, R6, !P0 ;  /* 0x0000000607077207 */ /* 0x000fca0004000000 */
[----:B------:R-:W-:-:S05]  /*0290*/  @!P2 IMAD.MOV R7, RZ, RZ, -R7 ;  /* 0x000000ffff07a224 */ /* 0x000fca00078e0a07 */
[----:B------:R-:W-:Y:S01]  /*02a0*/  SEL R16, R16, R7, !P1 ;  /* 0x0000000710107207 */ /* 0x000fe20004800000 */
[----:B0-----:R-:W-:Y:S01]  /*02b0*/  F2F.F64.F32 R2, UR4 ;  /* 0x0000000400027d10 */ /* 0x001fe20008201800 */
[----:B------:R-:W0:Y:S07]  /*02c0*/  LDCU UR4, c[0x0][0x398] ;  /* 0x00007300ff0477ac */ /* 0x000e2e0008000800 */
[----:B------:R-:W2:Y:S08]  /*02d0*/  I2F.F64 R10, R16 ;  /* 0x00000010000a7312 */ /* 0x000eb00000201c00 */
[----:B------:R-:W3:Y:S01]  /*02e0*/  I2F.F64 R6, R0 ;  /* 0x0000000000067312 */ /* 0x000ee20000201c00 */
[----:B0-----:R-:W-:Y:S01]  /*02f0*/  USHF.L.U32 UR4, UR4, 0x1, URZ ;  /* 0x0000000104047899 */ /* 0x001fe200080006ff */
[----:B--2---:R-:W-:-:S06]  /*0300*/  DADD R10, R10, 0.5 ;  /* 0x3fe000000a0a7429 */ /* 0x004fcc0000000000 */
[----:B------:R-:W-:Y:S01]  /*0310*/  F2F.F64.F32 R4, UR5 ;  /* 0x0000000500047d10 */ /* 0x000fe20008201800 */
[----:B---3--:R-:W-:-:S07]  /*0320*/  DADD R6, R6, 0.5 ;  /* 0x3fe0000006067429 */ /* 0x008fce0000000000 */
[----:B------:R-:W0:Y:S08]  /*0330*/  F2F.F64.F32 R12, UR7 ;  /* 0x00000007000c7d10 */ /* 0x000e300008201800 */
[----:B------:R-:W2:Y:S01]  /*0340*/  F2F.F64.F32 R8, UR6 ;  /* 0x0000000600087d10 */ /* 0x000ea20008201800 */
[----:B------:R-:W3:Y:S01]  /*0350*/  LDCU.64 UR6, c[0x0][0x358] ;  /* 0x00006b00ff0677ac */ /* 0x000ee20008000a00 */
[----:B0-----:R-:W-:-:S02]  /*0360*/  DFMA R4, R10, R4, -R12 ;  /* 0x000000040a04722b */ /* 0x001fc4000000080c */
[----:B--2---:R-:W-:-:S06]  /*0370*/  DFMA R2, R6, R2, R8 ;  /* 0x000000020602722b */ /* 0x004fcc0000000008 */
[----:B------:R-:W-:Y:S02]  /*0380*/  DADD R4, R4, -0.5 ;  /* 0xbfe0000004047429 */ /* 0x000fe40000000000 */
[----:B------:R-:W-:-:S04]  /*0390*/  DADD R6, R2, -0.5 ;  /* 0xbfe0000002067429 */ /* 0x000fc80000000000 */
[----:B------:R-:W0:Y:S08]  /*03a0*/  F2F.F32.F64 R8, R4 ;  /* 0x0000000400087310 */ /* 0x000e300000301000 */
[----:B------:R-:W2:Y:S08]  /*03b0*/  F2F.F32.F64 R6, R6 ;  /* 0x0000000600067310 */ /* 0x000eb00000301000 */
[----:B0-----:R-:W0:Y:S08]  /*03c0*/  F2I.TRUNC.NTZ R2, R8 ;  /* 0x0000000800027305 */ /* 0x001e30000020f100 */
[----:B--2---:R-:W2:Y:S01]  /*03d0*/  F2I.TRUNC.NTZ R3, R6 ;  /* 0x0000000600037305 */ /* 0x004ea2000020f100 */
[----:B0-----:R-:W-:-:S04]  /*03e0*/  IMAD R0, R2, UR4, RZ ;  /* 0x0000000402007c24 */ /* 0x001fc8000f8e02ff */
[----:B--2---:R-:W-:-:S05]  /*03f0*/  IMAD R9, R3, 0x2, R0 ;  /* 0x0000000203097824 */ /* 0x004fca00078e0200 */
[----:B-1----:R-:W-:-:S04]  /*0400*/  IADD3 R4, P0, PT, R9, UR8, RZ ;  /* 0x0000000809047c10 */ /* 0x002fc8000ff1e0ff */
[----:B------:R-:W-:-:S05]  /*0410*/  LEA.HI.X.SX32 R5, R9, UR9, 0x1, P0 ;  /* 0x0000000909057c11 */ /* 0x000fca00080f0eff */
[----:B---3--:R-:W2:Y:S01]  /*0420*/  LDG.E.U8 R23, desc[UR6][R4.64] ;  /* 0x0000000604177981 */ /* 0x008ea2000c1e1100 */
[----:B------:R-:W-:Y:S01]  /*0430*/  MOV R12, 0x3b808081 ;  /* 0x3b808081000c7802 */ /* 0x000fe20000000f00 */
[----:B------:R-:W-:Y:S01]  /*0440*/  IMAD.MOV.U32 R19, RZ, RZ, 0x437f0000 ;  /* 0x437f0000ff137424 */ /* 0x000fe200078e00ff */
[----:B------:R-:W-:Y:S01]  /*0450*/  I2FP.F32.S32 R7, R2 ;  /* 0x0000000200077245 */ /* 0x000fe20000201400 */
[----:B------:R-:W-:Y:S01]  /*0460*/  BSSY.RECONVERGENT B2, `(.L_x_0) ;  /* 0x000001a000027945 */ /* 0x000fe20003800200 */
[----:B------:R-:W-:Y:S01]  /*0470*/  I2FP.F32.S32 R9, R3 ;  /* 0x0000000300097245 */ /* 0x000fe20000201400 */
[----:B------:R-:W-:Y:S01]  /*0480*/  FFMA R11, R12, -R19, 1 ;  /* 0x3f8000000c0b7423 */ /* 0x000fe20000000813 */
[----:B------:R-:W-:Y:S01]  /*0490*/  LEA.HI R10, R3, R3, RZ, 0x1 ;  /* 0x00000003030a7211 */ /* 0x000fe200078f08ff */
[----:B------:R-:W-:Y:S02]  /*04a0*/  FADD R7, R8, -R7 ;  /* 0x8000000708077221 */ /* 0x000fe40000000000 */
[----:B------:R-:W-:Y:S01]  /*04b0*/  FFMA R2, R11, R12, 0.0039215688593685626984 ;  /* 0x3b8080810b027423 */ /* 0x000fe2000000000c */
[----:B------:R-:W-:Y:S01]  /*04c0*/  SHF.L.U32 R10, R10, 0x1, RZ ;  /* 0x000000010a0a7819 */ /* 0x000fe200000006ff */
[----:B------:R-:W-:Y:S01]  /*04d0*/  FADD R6, R6, -R9 ;  /* 0x8000000906067221 */ /* 0x000fe20000000000 */
[----:B------:R-:W-:-:S02]  /*04e0*/  FADD R9, -R7, 1 ;  /* 0x3f80000007097421 */ /* 0x000fc40000000100 */
[----:B------:R-:W-:Y:S01]  /*04f0*/  LOP3.LUT R15, R10, 0xfffffffc, RZ, 0xc0, !PT ;  /* 0xfffffffc0a0f7812 */ /* 0x000fe200078ec0ff */
[C---:B------:R-:W-:Y:S01]  /*0500*/  FADD R10, -R6.reuse, 1 ;  /* 0x3f800000060a7421 */ /* 0x040fe20000000100 */
[C---:B------:R-:W-:Y:S01]  /*0510*/  FMUL R12, R7.reuse, R6 ;  /* 0x00000006070c7220 */ /* 0x040fe20000400000 */
[----:B------:R-:W-:Y:S02]  /*0520*/  FMUL R11, R6, R9 ;  /* 0x00000009060b7220 */ /* 0x000fe40000400000 */
[-C--:B------:R-:W-:Y:S01]  /*0530*/  FMUL R13, R7, R10.reuse ;  /* 0x0000000a070d7220 */ /* 0x080fe20000400000 */
[----:B------:R-:W-:Y:S01]  /*0540*/  FMUL R10, R9, R10 ;  /* 0x0000000a090a7220 */ /* 0x000fe20000400000 */
[----:B--2---:R-:W-:-:S04]  /*0550*/  I2FP.F32.U32 R23, R23 ;  /* 0x0000001700177245 */ /* 0x004fc80000201000 */
[----:B------:R-:W0:Y:S01]  /*0560*/  FCHK P0, R23, 255 ;  /* 0x437f000017007902 */ /* 0x000e220000000000 */
[----:B------:R-:W-:-:S04]  /*0570*/  FFMA R8, R23, R2, RZ ;  /* 0x0000000217087223 */ /* 0x000fc800000000ff */
[----:B------:R-:W-:-:S04]  /*0580*/  FFMA R21, R8, -255, R23 ;  /* 0xc37f000008157823 */ /* 0x000fc80000000017 */
[----:B------:R-:W-:Y:S01]  /*0590*/  FFMA R6, R2, R21, R8 ;  /* 0x0000001502067223 */ /* 0x000fe20000000008 */
[----:B------:R-:W-:Y:S01]  /*05a0*/  VIADD R2, R3, 0x1 ;  /* 0x0000000103027836 */ /* 0x000fe20000000000 */
[----:B------:R-:W-:Y:S01]  /*05b0*/  IADD3 R3, PT, PT, R0, R15, RZ ;  /* 0x0000000f00037210 */ /* 0x000fe20007ffe0ff */
[----:B0-----:R-:W-:Y:S06]  /*05c0*/  @!P0 BRA `(.L_x_1) ;  /* 0x00000000000c8947 */ /* 0x001fec0003800000 */
[----:B------:R-:W-:-:S07]  /*05d0*/  MOV R18, 0x5f0 ;  /* 0x000005f000127802 */ /* 0x000fce0000000f00 */
[----:B------:R-:W-:Y:S05]  /*05e0*/  CALL.REL.NOINC `($__internal_0_$__cuda_sm3x_div_rn_noftz_f32_slowpath) ;  /* 0x0000001000787944 */ /* 0x000fea0003c00000 */
[----:B------:R-:W-:-:S07]  /*05f0*/  IMAD.MOV.U32 R6, RZ, RZ, R21 ;  /* 0x000000ffff067224 */ /* 0x000fce00078e0015 */
.L_x_1:
[----:B------:R-:W-:Y:S05]  /*0600*/  BSYNC.RECONVERGENT B2 ;  /* 0x0000000000027941 */ /* 0x000fea0003800200 */
.L_x_0:
[----:B------:R-:W0:Y:S02]  /*0610*/  LDCU.64 UR8, c[0x0][0x380] ;  /* 0x00007000ff0877ac */ /* 0x000e240008000a00 */
[----:B0-----:R-:W-:-:S04]  /*0620*/  IADD3 R30, P0, PT, R3, UR8, RZ ;  /* 0x00000008031e7c10 */ /* 0x001fc8000ff1e0ff */
[----:B------:R-:W-:-:S05]  /*0630*/  LEA.HI.X.SX32 R31, R3, UR9, 0x1, P0 ;  /* 0x00000009031f7c11 */ /* 0x000fca00080f0eff */
[----:B------:R-:W2:Y:S01]  /*0640*/  LDG.E.U8 R3, desc[UR6][R30.64+0x1] ;  /* 0x000001061e037981 */ /* 0x000ea2000c1e1100 */
[----:B------:R-:W-:Y:S01]  /*0650*/  MOV R8, 0x3b808081 ;  /* 0x3b80808100087802 */ /* 0x000fe20000000f00 */
[----:B------:R-:W-:Y:S04]  /*0660*/  BSSY.RECONVERGENT B2, `(.L_x_2) ;  /* 0x000000b000027945 */ /* 0x000fe80003800200 */
[----:B------:R-:W-:Y:S01]  /*0670*/  FFMA R7, R8, -R19, 1 ;  /* 0x3f80000008077423 */ /* 0x000fe20000000813 */
[----:B--2---:R-:W-:-:S03]  /*0680*/  I2FP.F32.U32 R23, R3 ;  /* 0x0000000300177245 */ /* 0x004fc60000201000 */
[----:B------:R-:W-:Y:S01]  /*0690*/  FFMA R3, R7, R8, 0.0039215688593685626984 ;  /* 0x3b80808107037423 */ /* 0x000fe20000000008 */
[----:B------:R-:W0:Y:S03]  /*06a0*/  FCHK P0, R23, 255 ;  /* 0x437f000017007902 */ /* 0x000e260000000000 */
[----:B------:R-:W-:-:S04]  /*06b0*/  FFMA R8, R3, R23, RZ ;  /* 0x0000001703087223 */ /* 0x000fc800000000ff */
[----:B------:R-:W-:-:S04]  /*06c0*/  FFMA R7, R8, -255, R23 ;  /* 0xc37f000008077823 */ /* 0x000fc80000000017 */
[----:B------:R-:W-:Y:S01]  /*06d0*/  FFMA R21, R3, R7, R8 ;  /* 0x0000000703157223 */ /* 0x000fe20000000008 */
[----:B0-----:R-:W-:Y:S06]  /*06e0*/  @!P0 BRA `(.L_x_3) ;  /* 0x0000000000088947 */ /* 0x001fec0003800000 */
[----:B------:R-:W-:-:S07]  /*06f0*/  MOV R18, 0x710 ;  /* 0x0000071000127802 */ /* 0x000fce0000000f00 */
[----:B------:R-:W-:Y:S05]  /*0700*/  CALL.REL.NOINC `($__internal_0_$__cuda_sm3x_div_rn_noftz_f32_slowpath) ;  /* 0x0000001000307944 */ /* 0x000fea0003c00000 */
.L_x_3:
[----:B------:R-:W-:Y:S05]  /*0710*/  BSYNC.RECONVERGENT B2 ;  /* 0x0000000000027941 */ /* 0x000fea0003800200 */
.L_x_2:
[----:B------:R-:W-:Y:S01]  /*0720*/  IMAD.MOV.U32 R8, RZ, RZ, R30 ;  /* 0x000000ffff087224 */ /* 0x000fe200078e001e */
[----:B------:R-:W-:-:S05]  /*0730*/  MOV R9, R31 ;  /* 0x0000001f00097202 */ /* 0x000fca0000000f00 */
[----:B------:R-:W2:Y:S01]  /*0740*/  LDG.E.U8 R8, desc[UR6][R8.64+0x3] ;  /* 0x0000030608087981 */ /* 0x000ea2000c1e1100 */
[----:B------:R-:W-:Y:S01]  /*0750*/  IMAD.MOV.U32 R14, RZ, RZ, 0x3b808081 ;  /* 0x3b808081ff0e7424 */ /* 0x000fe200078e00ff */
[----:B------:R-:W-:Y:S01]  /*0760*/  BSSY.RECONVERGENT B2, `(.L_x_4) ;  /* 0x000000c000027945 */ /* 0x000fe20003800200 */
[----:B------:R-:W-:Y:S02]  /*0770*/  FADD R3, R21, -0.5 ;  /* 0xbf00000015037421 */ /* 0x000fe40000000000 */
[----:B------:R-:W-:-:S04]  /*0780*/  FFMA R7, R14, -R19, 1 ;  /* 0x3f8000000e077423 */ /* 0x000fc80000000813 */
[----:B------:R-:W-:Y:S01]  /*0790*/  FFMA R7, R7, R14, 0.0039215688593685626984 ;  /* 0x3b80808107077423 */ /* 0x000fe2000000000e */
[----:B--2---:R-:W-:-:S04]  /*07a0*/  I2FP.F32.U32 R23, R8 ;  /* 0x0000000800177245 */ /* 0x004fc80000201000 */
[----:B------:R-:W0:Y:S01]  /*07b0*/  FCHK P0, R23, 255 ;  /* 0x437f000017007902 */ /* 0x000e220000000000 */
[----:B------:R-:W-:-:S04]  /*07c0*/  FFMA R14, R7, R23, RZ ;  /* 0x00000017070e7223 */ /* 0x000fc800000000ff */
[----:B------:R-:W-:-:S04]  /*07d0*/  FFMA R15, R14, -255, R23 ;  /* 0xc37f00000e0f7823 */ /* 0x000fc80000000017 */
[----:B------:R-:W-:Y:S01]  /*07e0*/  FFMA R21, R7, R15, R14 ;  /* 0x0000000f07157223 */ /* 0x000fe2000000000e */
[----:B0-----:R-:W-:Y:S06]  /*07f0*/  @!P0 BRA `(.L_x_5) ;  /* 0x0000000000088947 */ /* 0x001fec0003800000 */
[----:B------:R-:W-:-:S07]  /*0800*/  MOV R18, 0x820 ;  /* 0x0000082000127802 */ /* 0x000fce0000000f00 */
[----:B------:R-:W-:Y:S05]  /*0810*/  CALL.REL.NOINC `($__internal_0_$__cuda_sm3x_div_rn_noftz_f32_slowpath) ;  /* 0x0000000c00ec7944 */ /* 0x000fea0003c00000 */
.L_x_5:
[----:B------:R-:W-:Y:S05]  /*0820*/  BSYNC.RECONVERGENT B2 ;  /* 0x0000000000027941 */ /* 0x000fea0003800200 */
.L_x_4:
[----:B------:R-:W2:Y:S01]  /*0830*/  LDG.E.U8 R18, desc[UR6][R4.64+0x2] ;  /* 0x0000020604127981 */ /* 0x000ea2000c1e1100 */
[----:B------:R-:W-:Y:S01]  /*0840*/  FADD R14, R21, -0.5 ;  /* 0xbf000000150e7421 */ /* 0x000fe20000000000 */
[----:B------:R-:W-:Y:S01]  /*0850*/  F2F.F64.F32 R6, R6 ;  /* 0x0000000600067310 */ /* 0x000fe20000201800 */
[----:B------:R-:W-:Y:S01]  /*0860*/  UMOV UR8, 0xac083127 ;  /* 0xac08312700087882 */ /* 0x000fe20000000000 */
[----:B------:R-:W-:Y:S01]  /*0870*/  UMOV UR9, 0x3ffc5a1c ;  /* 0x3ffc5a1c00097882 */ /* 0x000fe20000000000 */
[----:B------:R-:W-:Y:S01]  /*0880*/  UMOV UR10, 0xc74fb54a ;  /* 0xc74fb54a000a7882 */ /* 0x000fe20000000000 */
[----:B------:R-:W-:Y:S01]  /*0890*/  UMOV UR11, 0x3fd60663 ;  /* 0x3fd60663000b7882 */ /* 0x000fe20000000000 */
[----:B------:R-:W-:Y:S03]  /*08a0*/  BSSY.RECONVERGENT B2, `(.L_x_6) ;  /* 0x000001e000027945 */ /* 0x000fe60003800200 */
[----:B------:R0:W1:Y:S08]  /*08b0*/  F2F.F64.F32 R22, R3 ;  /* 0x0000000300167310 */ /* 0x0000700000201800 */
[----:B------:R-:W3:Y:S01]  /*08c0*/  F2F.F64.F32 R14, R14 ;  /* 0x0000000e000e7310 */ /* 0x000ee20000201800 */
[----:B0-----:R-:W-:-:S05]  /*08d0*/  LEA.HI R3, R2, R2, RZ, 0x1 ;  /* 0x0000000202037211 */ /* 0x001fca00078f08ff */
[----:B------:R-:W-:Y:S01]  /*08e0*/  IMAD.SHL.U32 R3, R3, 0x2, RZ ;  /* 0x0000000203037824 */ /* 0x000fe200078e00ff */
[--C-:B-1----:R-:W-:Y:S01]  /*08f0*/  DFMA R8, R22, UR8, R6.reuse ;  /* 0x0000000816087c2b */ /* 0x102fe20008000006 */
[----:B------:R-:W-:Y:S01]  /*0900*/  UMOV UR8, 0x8d4fdf3b ;  /* 0x8d4fdf3b00087882 */ /* 0x000fe20000000000 */
[----:B------:R-:W-:Y:S02]  /*0910*/  UMOV UR9, 0x3ff66e97 ;  /* 0x3ff66e9700097882 */ /* 0x000fe40000000000 */
[----:B------:R-:W-:Y:S01]  /*0920*/  LOP3.LUT R3, R3, 0xfffffffc, RZ, 0xc0, !PT ;  /* 0xfffffffc03037812 */ /* 0x000fe200078ec0ff */
[--C-:B---3--:R-:W-:Y:S01]  /*0930*/  DFMA R20, R14, UR8, R6.reuse ;  /* 0x000000080e147c2b */ /* 0x108fe20008000006 */
[----:B------:R-:W-:Y:S01]  /*0940*/  UMOV UR8, 0x21187e7c ;  /* 0x21187e7c00087882 */ /* 0x000fe20000000000 */
[----:B------:R-:W-:Y:S01]  /*0950*/  DFMA R6, R22, -UR10, R6 ;  /* 0x8000000a16067c2b */ /* 0x000fe20008000006 */
[----:B------:R-:W-:Y:S02]  /*0960*/  UMOV UR9, 0x3fe6da3c ;  /* 0x3fe6da3c00097882 */ /* 0x000fe40000000000 */
[----:B------:R0:W1:Y:S01]  /*0970*/  F2F.F32.F64 R9, R8 ;  /* 0x0000000800097310 */ /* 0x0000620000301000 */
[----:B------:R-:W-:-:S04]  /*0980*/  IADD3 R0, PT, PT, R0, R3, RZ ;  /* 0x0000000300007210 */ /* 0x000fc80007ffe0ff */
[----:B------:R-:W-:Y:S01]  /*0990*/  DFMA R6, R14, -UR8, R6 ;  /* 0x800000080e067c2b */ /* 0x000fe20008000006 */
[----:B------:R-:W-:Y:S02]  /*09a0*/  MOV R14, 0x3b808081 ;  /* 0x3b808081000e7802 */ /* 0x000fe40000000f00 */
[----:B------:R0:W3:Y:S03]  /*09b0*/  F2F.F32.F64 R8, R20 ;  /* 0x0000001400087310 */ /* 0x0000e60000301000 */
[----:B------:R-:W-:-:S05]  /*09c0*/  FFMA R15, R14, -R19, 1 ;  /* 0x3f8000000e0f7423 */ /* 0x000fca0000000813 */
[----:B------:R0:W4:Y:S01]  /*09d0*/  F2F.F32.F64 R7, R6 ;  /* 0x0000000600077310 */ /* 0x0001220000301000 */
[----:B------:R-:W-:Y:S01]  /*09e0*/  FFMA R2, R15, R14, 0.0039215688593685626984 ;  /* 0x3b8080810f027423 */ /* 0x000fe2000000000e */
[----:B--2---:R-:W-:-:S06]  /*09f0*/  I2FP.F32.U32 R23, R18 ;  /* 0x0000001200177245 */ /* 0x004fcc0000201000 */
[----:B------:R-:W2:Y:S01]  /*0a00*/  FCHK P0, R23, 255 ;  /* 0x437f000017007902 */ /* 0x000ea20000000000 */
[----:B------:R-:W-:-:S04]  /*0a10*/  FFMA R15, R2, R23, RZ ;  /* 0x00000017020f7223 */ /* 0x000fc800000000ff */
[----:B------:R-:W-:-:S04]  /*0a20*/  FFMA R14, R15, -255, R23 ;  /* 0xc37f00000f0e7823 */ /* 0x000fc80000000017 */
[----:B------:R-:W-:Y:S01]  /*0a30*/  FFMA R2, R2, R14, R15 ;  /* 0x0000000e02027223 */ /* 0x000fe2000000000f */
[----:B01234-:R-:W-:Y:S06]  /*0a40*/  @!P0 BRA `(.L_x_7) ;  /* 0x00000000000c8947 */ /* 0x01ffec0003800000 */
[----:B------:R-:W-:-:S07]  /*0a50*/  MOV R18, 0xa70 ;  /* 0x00000a7000127802 */ /* 0x000fce0000000f00 */
[----:B------:R-:W-:Y:S05]  /*0a60*/  CALL.REL.NOINC `($__internal_0_$__cuda_sm3x_div_rn_noftz_f32_slowpath) ;  /* 0x0000000c00587944 */ /* 0x000fea0003c00000 */
[----:B------:R-:W-:-:S07]  /*0a70*/  IMAD.MOV.U32 R2, RZ, RZ, R21 ;  /* 0x000000ffff027224 */ /* 0x000fce00078e0015 */
.L_x_7:
[----:B------:R-:W-:Y:S05]  /*0a80*/  BSYNC.RECONVERGENT B2 ;  /* 0x0000000000027941 */ /* 0x000fea0003800200 */
.L_x_6:
[----:B------:R-:W0:Y:S02]  /*0a90*/  LDCU.64 UR8, c[0x0][0x380] ;  /* 0x00007000ff0877ac */ /* 0x000e240008000a00 */
[----:B0-----:R-:W-:-:S04]  /*0aa0*/  IADD3 R14, P0, PT, R0, UR8, RZ ;  /* 0x00000008000e7c10 */ /* 0x001fc8000ff1e0ff */
[----:B------:R-:W-:-:S05]  /*0ab0*/  LEA.HI.X.SX32 R15, R0, UR9, 0x1, P0 ;  /* 0x00000009000f7c11 */ /* 0x000fca00080f0eff */
[----:B------:R-:W2:Y:S01]  /*0ac0*/  LDG.E.U8 R0, desc[UR6][R14.64+0x1] ;  /* 0x000001060e007981 */ /* 0x000ea2000c1e1100 */
[----:B------:R-:W-:Y:S01]  /*0ad0*/  HFMA2 R6, -RZ, RZ, 0.9375, -7.688999176025390625e-06 ;  /* 0x3b808081ff067431 */ /* 0x000fe200000001ff */
        /* <DEDUP_REMOVED lines=11> */
.L_x_9:
[----:B------:R-:W-:Y:S05]  /*0b90*/  BSYNC.RECONVERGENT B2 ;  /* 0x0000000000027941 */ /* 0x000fea0003800200 */
.L_x_8:
[----:B------:R-:W2:Y:S01]  /*0ba0*/  LDG.E.U8 R0, desc[UR6][R14.64+0x3] ;  /* 0x000003060e007981 */ /* 0x000ea2000c1e1100 */
[----:B------:R-:W-:Y:S01]  /*0bb0*/  IMAD.MOV.U32 R6, RZ, RZ, 0x3b808081 ;  /* 0x3b808081ff067424 */ /* 0x000fe200078e00ff */
[----:B------:R-:W-:Y:S03]  /*0bc0*/  BSSY.RECONVERGENT B2, `(.L_x_10) ;  /* 0x000000d000027945 */ /* 0x000fe60003800200 */
[----:B------:R-:W-:-:S04]  /*0bd0*/  FFMA R3, R6, -R19, 1 ;  /* 0x3f80000006037423 */ /* 0x000fc80000000813 */
[----:B------:R-:W-:Y:S01]  /*0be0*/  FFMA R3, R3, R6, 0.0039215688593685626984 ;  /* 0x3b80808103037423 */ /* 0x000fe20000000006 */
[----:B--2---:R-:W-:Y:S01]  /*0bf0*/  I2FP.F32.U32 R25, R0 ;  /* 0x0000000000197245 */ /* 0x004fe20000201000 */
[----:B------:R-:W-:-:S03]  /*0c00*/  FADD R0, R21, -0.5 ;  /* 0xbf00000015007421 */ /* 0x000fc60000000000 */
[----:B------:R-:W0:Y:S01]  /*0c10*/  FCHK P0, R25, 255 ;  /* 0x437f000019007902 */ /* 0x000e220000000000 */
[----:B------:R-:W-:-:S04]  /*0c20*/  FFMA R6, R3, R25, RZ ;  /* 0x0000001903067223 */ /* 0x000fc800000000ff */
[----:B------:R-:W-:-:S04]  /*0c30*/  FFMA R23, R6, -255, R25 ;  /* 0xc37f000006177823 */ /* 0x000fc80000000019 */
[----:B------:R-:W-:Y:S01]  /*0c40*/  FFMA R21, R3, R23, R6 ;  /* 0x0000001703157223 */ /* 0x000fe20000000006 */
[----:B0-----:R-:W-:Y:S06]  /*0c50*/  @!P0 BRA `(.L_x_11) ;  /* 0x00000000000c8947 */ /* 0x001fec0003800000 */
[----:B------:R-:W-:Y:S02]  /*0c60*/  MOV R23, R25 ;  /* 0x0000001900177202 */ /* 0x000fe40000000f00 */
[----:B------:R-:W-:-:S07]  /*0c70*/  MOV R18, 0xc90 ;  /* 0x00000c9000127802 */ /* 0x000fce0000000f00 */
[----:B------:R-:W-:Y:S05]  /*0c80*/  CALL.REL.NOINC `($__internal_0_$__cuda_sm3x_div_rn_noftz_f32_slowpath) ;  /* 0x0000000800d07944 */ /* 0x000fea0003c00000 */
.L_x_11:
[----:B------:R-:W-:Y:S05]  /*0c90*/  BSYNC.RECONVERGENT B2 ;  /* 0x0000000000027941 */ /* 0x000fea0003800200 */
.L_x_10:
[----:B------:R-:W-:Y:S02]  /*0ca0*/  USHF.R.S32.HI UR5, URZ, 0x1f, UR4 ;  /* 0x0000001fff057899 */ /* 0x000fe40008011404 */
[----:B------:R-:W-:-:S04]  /*0cb0*/  IADD3 R28, P0, PT, R4, UR4, RZ ;  /* 0x00000004041c7c10 */ /* 0x000fc8000ff1e0ff */
[----:B------:R-:W-:-:S05]  /*0cc0*/  IADD3.X R29, PT, PT, R5, UR5, RZ, P0, !PT ;  /* 0x00000005051d7c10 */ /* 0x000fca00087fe4ff */
[----:B------:R-:W2:Y:S01]  /*0cd0*/  LDG.E.U8 R18, desc[UR6][R28.64] ;  /* 0x000000061c127981 */ /* 0x000ea2000c1e1100 */
[----:B------:R-:W-:Y:S01]  /*0ce0*/  F2F.F64.F32 R4, R2 ;  /* 0x0000000200047310 */ /* 0x000fe20000201800 */
[----:B------:R-:W-:Y:S01]  /*0cf0*/  FADD R21, R21, -0.5 ;  /* 0xbf00000015157421 */ /* 0x000fe20000000000 */
[----:B------:R-:W-:Y:S01]  /*0d00*/  UMOV UR8, 0xac083127 ;  /* 0xac08312700087882 */ /* 0x000fe20000000000 */
[----:B------:R-:W-:Y:S01]  /*0d10*/  UMOV UR9, 0x3ffc5a1c ;  /* 0x3ffc5a1c00097882 */ /* 0x000fe20000000000 */
[----:B------:R-:W-:Y:S01]  /*0d20*/  UMOV UR10, 0xc74fb54a ;  /* 0xc74fb54a000a7882 */ /* 0x000fe20000000000 */
[----:B------:R-:W-:Y:S01]  /*0d30*/  UMOV UR11, 0x3fd60663 ;  /* 0x3fd60663000b7882 */ /* 0x000fe20000000000 */
[----:B------:R-:W-:Y:S02]  /*0d40*/  BSSY.RECONVERGENT B2, `(.L_x_12) ;  /* 0x000001a000027945 */ /* 0x000fe40003800200 */
[----:B------:R0:W1:Y:S08]  /*0d50*/  F2F.F64.F32 R2, R0 ;  /* 0x0000000000027310 */ /* 0x0000700000201800 */
[----:B------:R-:W3:Y:S01]  /*0d60*/  F2F.F64.F32 R20, R21 ;  /* 0x0000001500147310 */ /* 0x000ee20000201800 */
[----:B0-----:R-:W-:Y:S01]  /*0d70*/  IMAD.MOV.U32 R0, RZ, RZ, 0x3b808081 ;  /* 0x3b808081ff007424 */ /* 0x001fe200078e00ff */
[C-C-:B-1----:R-:W-:Y:S01]  /*0d80*/  DFMA R22, R2.reuse, UR8, R4.reuse ;  /* 0x0000000802167c2b */ /* 0x142fe20008000004 */
[----:B------:R-:W-:Y:S01]  /*0d90*/  UMOV UR8, 0x8d4fdf3b ;  /* 0x8d4fdf3b00087882 */ /* 0x000fe20000000000 */
[----:B------:R-:W-:Y:S01]  /*0da0*/  DFMA R2, R2, -UR10, R4 ;  /* 0x8000000a02027c2b */ /* 0x000fe20008000004 */
[----:B------:R-:W-:-:S03]  /*0db0*/  UMOV UR9, 0x3ff66e97 ;  /* 0x3ff66e9700097882 */ /* 0x000fc60000000000 */
[----:B------:R2:W0:Y:S01]  /*0dc0*/  F2F.F32.F64 R6, R22 ;  /* 0x0000001600067310 */ /* 0x0004220000301000 */
[C---:B---3--:R-:W-:Y:S01]  /*0dd0*/  DFMA R4, R20.reuse, UR8, R4 ;  /* 0x0000000814047c2b */ /* 0x048fe20008000004 */
[----:B------:R-:W-:Y:S01]  /*0de0*/  UMOV UR8, 0x21187e7c ;  /* 0x21187e7c00087882 */ /* 0x000fe20000000000 */
[----:B------:R-:W-:Y:S02]  /*0df0*/  UMOV UR9, 0x3fe6da3c ;  /* 0x3fe6da3c00097882 */ /* 0x000fe40000000000 */
[----:B------:R-:W-:Y:S01]  /*0e00*/  DFMA R2, R20, -UR8, R2 ;  /* 0x8000000814027c2b */ /* 0x000fe20008000002 */
[----:B------:R-:W-:-:S04]  /*0e10*/  FFMA R21, R0, -R19, 1 ;  /* 0x3f80000000157423 */ /* 0x000fc80000000813 */
[----:B------:R-:W-:Y:S01]  /*0e20*/  FFMA R0, R21, R0, 0.0039215688593685626984 ;  /* 0x3b80808115007423 */ /* 0x000fe20000000000 */
[----:B------:R-:W1:Y:S08]  /*0e30*/  F2F.F32.F64 R5, R4 ;  /* 0x0000000400057310 */ /* 0x000e700000301000 */
[----:B------:R3:W4:Y:S01]  /*0e40*/  F2F.F32.F64 R4, R2 ;  /* 0x0000000200047310 */ /* 0x0007220000301000 */
[----:B--2---:R-:W-:-:S07]  /*0e50*/  I2FP.F32.U32 R23, R18 ;  /* 0x0000001200177245 */ /* 0x004fce0000201000 */
[----:B------:R-:W2:Y:S01]  /*0e60*/  FCHK P0, R23, 255 ;  /* 0x437f000017007902 */ /* 0x000ea20000000000 */
[----:B------:R-:W-:-:S04]  /*0e70*/  FFMA R21, R0, R23, RZ ;  /* 0x0000001700157223 */ /* 0x000fc800000000ff */
[----:B------:R-:W-:-:S04]  /*0e80*/  FFMA R18, R21, -255, R23 ;  /* 0xc37f000015127823 */ /* 0x000fc80000000017 */
[----:B---3--:R-:W-:Y:S01]  /*0e90*/  FFMA R2, R0, R18, R21 ;  /* 0x0000001200027223 */ /* 0x008fe20000000015 */
[----:B012-4-:R-:W-:Y:S06]  /*0ea0*/  @!P0 BRA `(.L_x_13) ;  /* 0x00000000000c8947 */ /* 0x017fec0003800000 */
[----:B------:R-:W-:-:S07]  /*0eb0*/  MOV R18, 0xed0 ;  /* 0x00000ed000127802 */ /* 0x000fce0000000f00 */
[----:B------:R-:W-:Y:S05]  /*0ec0*/  CALL.REL.NOINC `($__internal_0_$__cuda_sm3x_div_rn_noftz_f32_slowpath) ;  /* 0x0000000800407944 */ /* 0x000fea0003c00000 */
[----:B------:R-:W-:-:S07]  /*0ed0*/  MOV R2, R21 ;  /* 0x0000001500027202 */ /* 0x000fce0000000f00 */
.L_x_13:
[----:B------:R-:W-:Y:S05]  /*0ee0*/  BSYNC.RECONVERGENT B2 ;  /* 0x0000000000027941 */ /* 0x000fea0003800200 */
.L_x_12:
[----:B------:R-:W-:-:S04]  /*0ef0*/  IADD3 R30, P0, PT, R30, UR4, RZ ;  /* 0x000000041e1e7c10 */ /* 0x000fc8000ff1e0ff */
[----:B------:R-:W-:-:S05]  /*0f00*/  IADD3.X R31, PT, PT, R31, UR5, RZ, P0, !PT ;  /* 0x000000051f1f7c10 */ /* 0x000fca00087fe4ff */
[----:B------:R-:W2:Y:S01]  /*0f10*/  LDG.E.U8 R0, desc[UR6][R30.64+0x1] ;  /* 0x000001061e007981 */ /* 0x000ea2000c1e1100 */
[----:B------:R-:W-:Y:S01]  /*0f20*/  IMAD.MOV.U32 R18, RZ, RZ, 0x3b808081 ;  /* 0x3b808081ff127424 */ /* 0x000fe200078e00ff */
[----:B------:R-:W-:Y:S03]  /*0f30*/  BSSY.RECONVERGENT B2, `(.L_x_14) ;  /* 0x000000b000027945 */ /* 0x000fe60003800200 */
        /* <DEDUP_REMOVED lines=10> */
.L_x_15:
[----:B------:R-:W-:Y:S05]  /*0fe0*/  BSYNC.RECONVERGENT B2 ;  /* 0x0000000000027941 */ /* 0x000fea0003800200 */
.L_x_14:
[----:B------:R-:W2:Y:S01]  /*0ff0*/  LDG.E.U8 R30, desc[UR6][R30.64+0x3] ;  /* 0x000003061e1e7981 */ /* 0x000ea2000c1e1100 */
[----:B------:R-:W-:Y:S01]  /*1000*/  HFMA2 R0, -RZ, RZ, 0.9375, -7.688999176025390625e-06 ;  /* 0x3b808081ff007431 */ /* 0x000fe200000001ff */
[----:B------:R-:W-:Y:S04]  /*1010*/  BSSY.RECONVERGENT B2, `(.L_x_16) ;  /* 0x000000d000027945 */ /* 0x000fe80003800200 */
[----:B------:R-:W-:-:S04]  /*1020*/  FFMA R3, R0, -R19, 1 ;  /* 0x3f80000000037423 */ /* 0x000fc80000000813 */
[----:B------:R-:W-:Y:S01]  /*1030*/  FFMA R3, R3, R0, 0.0039215688593685626984 ;  /* 0x3b80808103037423 */ /* 0x000fe20000000000 */
[----:B------:R-:W-:Y:S01]  /*1040*/  FADD R0, R21, -0.5 ;  /* 0xbf00000015007421 */ /* 0x000fe20000000000 */
[----:B--2---:R-:W-:-:S04]  /*1050*/  I2FP.F32.U32 R25, R30 ;  /* 0x0000001e00197245 */ /* 0x004fc80000201000 */
[----:B------:R-:W0:Y:S01]  /*1060*/  FCHK P0, R25, 255 ;  /* 0x437f000019007902 */ /* 0x000e220000000000 */
[----:B------:R-:W-:-:S04]  /*1070*/  FFMA R18, R3, R25, RZ ;  /* 0x0000001903127223 */ /* 0x000fc800000000ff */
[----:B------:R-:W-:-:S04]  /*1080*/  FFMA R23, R18, -255, R25 ;  /* 0xc37f000012177823 */ /* 0x000fc80000000019 */
[----:B------:R-:W-:Y:S01]  /*1090*/  FFMA R21, R3, R23, R18 ;  /* 0x0000001703157223 */ /* 0x000fe20000000012 */
[----:B0-----:R-:W-:Y:S06]  /*10a0*/  @!P0 BRA `(.L_x_17) ;  /* 0x00000000000c8947 */ /* 0x001fec0003800000 */
[----:B------:R-:W-:Y:S01]  /*10b0*/  IMAD.MOV.U32 R23, RZ, RZ, R25 ;  /* 0x000000ffff177224 */ /* 0x000fe200078e0019 */
[----:B------:R-:W-:-:S07]  /*10c0*/  MOV R18, 0x10e0 ;  /* 0x000010e000127802 */ /* 0x000fce0000000f00 */
[----:B------:R-:W-:Y:S05]  /*10d0*/  CALL.REL.NOINC `($__internal_0_$__cuda_sm3x_div_rn_noftz_f32_slowpath) ;  /* 0x0000000400bc7944 */ /* 0x000fea0003c00000 */
.L_x_17:
[----:B------:R-:W-:Y:S05]  /*10e0*/  BSYNC.RECONVERGENT B2 ;  /* 0x0000000000027941 */ /* 0x000fea0003800200 */
.L_x_16:
        /* <DEDUP_REMOVED lines=8> */
[----:B------:R-:W0:Y:S08]  /*1170*/  F2F.F64.F32 R20, R21 ;  /* 0x0000001500147310 */ /* 0x000e300000201800 */
[----:B------:R-:W1:Y:S01]  /*1180*/  F2F.F64.F32 R26, R0 ;  /* 0x00000000001a7310 */ /* 0x000e620000201800 */
[--C-:B0-----:R-:W-:Y:S01]  /*1190*/  DFMA R2, R20, UR8, R22.reuse ;  /* 0x0000000814027c2b */ /* 0x101fe20008000016 */
[----:B------:R-:W-:Y:S01]  /*11a0*/  UMOV UR8, 0xc74fb54a ;  /* 0xc74fb54a00087882 */ /* 0x000fe20000000000 */
[----:B------:R-:W-:Y:S01]  /*11b0*/  UMOV UR9, 0x3fd60663 ;  /* 0x3fd6066300097882 */ /* 0x000fe20000000000 */
[----:B-1----:R-:W-:-:S02]  /*11c0*/  DFMA R24, R26, UR10, R22 ;  /* 0x0000000a1a187c2b */ /* 0x002fc40008000016 */
[----:B------:R-:W-:Y:S01]  /*11d0*/  DFMA R22, R26, -UR8, R22 ;  /* 0x800000081a167c2b */ /* 0x000fe20008000016 */
[----:B------:R-:W-:Y:S01]  /*11e0*/  UMOV UR8, 0x21187e7c ;  /* 0x21187e7c00087882 */ /* 0x000fe20000000000 */
[----:B------:R-:W-:-:S03]  /*11f0*/  UMOV UR9, 0x3fe6da3c ;  /* 0x3fe6da3c00097882 */ /* 0x000fc60000000000 */
[----:B------:R0:W1:Y:S03]  /*1200*/  F2F.F32.F64 R3, R2 ;  /* 0x0000000200037310 */ /* 0x0000660000301000 */
[----:B------:R-:W-:Y:S01]  /*1210*/  DFMA R22, R20, -UR8, R22 ;  /* 0x8000000814167c2b */ /* 0x000fe20008000016 */
[----:B------:R-:W-:-:S04]  /*1220*/  MOV R20, 0x3b808081 ;  /* 0x3b80808100147802 */ /* 0x000fc80000000f00 */
[----:B------:R0:W3:Y:S01]  /*1230*/  F2F.F32.F64 R2, R24 ;  /* 0x0000001800027310 */ /* 0x0000e20000301000 */
[----:B------:R-:W-:-:S07]  /*1240*/  FFMA R21, R20, -R19, 1 ;  /* 0x3f80000014157423 */ /* 0x000fce0000000813 */
        /* <DEDUP_REMOVED lines=8> */
[----:B------:R-:W-:Y:S01]  /*12d0*/  IMAD.MOV.U32 R23, RZ, RZ, R28 ;  /* 0x000000ffff177224 */ /* 0x000fe200078e001c */
[----:B------:R-:W-:-:S07]  /*12e0*/  MOV R18, 0x1300 ;  /* 0x0000130000127802 */ /* 0x000fce0000000f00 */
[----:B------:R-:W-:Y:S05]  /*12f0*/  CALL.REL.NOINC `($__internal_0_$__cuda_sm3x_div_rn_noftz_f32_slowpath) ;  /* 0x0000000400347944 */ /* 0x000fea0003c00000 */
[----:B------:R-:W-:-:S07]  /*1300*/  MOV R20, R21 ;  /* 0x0000001500147202 */ /* 0x000fce0000000f00 */
.L_x_19:
[----:B------:R-:W-:Y:S05]  /*1310*/  BSYNC.RECONVERGENT B2 ;  /* 0x0000000000027941 */ /* 0x000fea0003800200 */
.L_x_18:
        /* <DEDUP_REMOVED lines=15> */
.L_x_21:
[----:B------:R-:W-:Y:S05]  /*1410*/  BSYNC.RECONVERGENT B2 ;  /* 0x0000000000027941 */ /* 0x000fea0003800200 */
.L_x_20:
[----:B------:R-:W2:Y:S01]  /*1420*/  LDG.E.U8 R14, desc[UR6][R14.64+0x3] ;  /* 0x000003060e0e7981 */ /* 0x000ea2000c1e1100 */
[----:B------:R-:W-:Y:S01]  /*1430*/  HFMA2 R18, -RZ, RZ, 0.9375, -7.688999176025390625e-06 ;  /* 0x3b808081ff127431 */ /* 0x000fe200000001ff */
[----:B------:R-:W-:Y:S04]  /*1440*/  BSSY.RECONVERGENT B2, `(.L_x_22) ;  /* 0x000000e000027945 */ /* 0x000fe80003800200 */
        /* <DEDUP_REMOVED lines=12> */
[----:B------:R-:W-:-:S07]  /*1510*/  MOV R18, R21 ;  /* 0x0000001500127202 */ /* 0x000fce0000000f00 */
.L_x_23:
[----:B------:R-:W-:Y:S05]  /*1520*/  BSYNC.RECONVERGENT B2 ;  /* 0x0000000000027941 */ /* 0x000fea0003800200 */
.L_x_22:
[----:B------:R-:W-:Y:S01]  /*1530*/  F2F.F64.F32 R20, R20 ;  /* 0x0000001400147310 */ /* 0x000fe20000201800 */
[----:B------:R-:W-:Y:S01]  /*1540*/  FADD R24, R18, -0.5 ;  /* 0xbf00000012187421 */ /* 0x000fe20000000000 */
[----:B------:R-:W-:Y:S01]  /*1550*/  UMOV UR4, 0xac083127 ;  /* 0xac08312700047882 */ /* 0x000fe20000000000 */
[----:B------:R-:W-:Y:S01]  /*1560*/  UMOV UR5, 0x3ffc5a1c ;  /* 0x3ffc5a1c00057882 */ /* 0x000fe20000000000 */
[----:B------:R-:W-:Y:S01]  /*1570*/  UMOV UR8, 0xc74fb54a ;  /* 0xc74fb54a00087882 */ /* 0x000fe20000000000 */
[----:B------:R-:W-:Y:S01]  /*1580*/  UMOV UR9, 0x3fd60663 ;  /* 0x3fd6066300097882 */ /* 0x000fe20000000000 */
[----:B------:R-:W0:Y:S01]  /*1590*/  LDC.64 R18, c[0x0][0x388] ;  /* 0x0000e200ff127b82 */ /* 0x000e220000000a00 */
[C---:B------:R-:W-:Y:S01]  /*15a0*/  FMUL R5, R11.reuse, R5 ;  /* 0x000000050b057220 */ /* 0x040fe20000400000 */
[----:B------:R1:W2:Y:S01]  /*15b0*/  F2F.F64.F32 R22, R14 ;  /* 0x0000000e00167310 */ /* 0x0002a20000201800 */
[C---:B------:R-:W-:Y:S01]  /*15c0*/  FMUL R6, R11.reuse, R6 ;  /* 0x000000060b067220 */ /* 0x040fe20000400000 */
[----:B------:R-:W-:Y:S01]  /*15d0*/  FMUL R4, R11, R4 ;  /* 0x000000040b047220 */ /* 0x000fe20000400000 */
[----:B------:R-:W-:-:S02]  /*15e0*/  FFMA R8, R10, R8, R5 ;  /* 0x000000080a087223 */ /* 0x000fc40000000005 */
[C---:B------:R-:W-:Y:S01]  /*15f0*/  FFMA R9, R10.reuse, R9, R6 ;  /* 0x000000090a097223 */ /* 0x040fe20000000006 */
[----:B------:R-:W-:Y:S01]  /*1600*/  FFMA R7, R10, R7, R4 ;  /* 0x000000070a077223 */ /* 0x000fe20000000004 */
[C---:B------:R-:W-:Y:S01]  /*1610*/  FFMA R8, R13.reuse, R3, R8 ;  /* 0x000000030d087223 */ /* 0x040fe20000000008 */
[----:B------:R-:W3:Y:S01]  /*1620*/  F2F.F64.F32 R24, R24 ;  /* 0x0000001800187310 */ /* 0x000ee20000201800 */
[----:B-1----:R-:W1:Y:S01]  /*1630*/  LDC.64 R14, c[0x0][0x390] ;  /* 0x0000e400ff0e7b82 */ /* 0x002e620000000a00 */
[C---:B------:R-:W-:Y:S01]  /*1640*/  FFMA R9, R13.reuse, R2, R9 ;  /* 0x000000020d097223 */ /* 0x040fe20000000009 */
[----:B------:R-:W-:Y:S01]  /*1650*/  FFMA R0, R13, R0, R7 ;  /* 0x000000000d007223 */ /* 0x000fe20000000007 */
[C-C-:B--2---:R-:W-:Y:S01]  /*1660*/  DFMA R26, R22.reuse, UR4, R20.reuse ;  /* 0x00000004161a7c2b */ /* 0x144fe20008000014 */
[----:B------:R-:W-:Y:S01]  /*1670*/  UMOV UR4, 0x8d4fdf3b ;  /* 0x8d4fdf3b00047882 */ /* 0x000fe20000000000 */
[----:B------:R-:W-:Y:S01]  /*1680*/  DFMA R22, R22, -UR8, R20 ;  /* 0x8000000816167c2b */ /* 0x000fe20008000014 */
[----:B------:R-:W-:-:S02]  /*1690*/  UMOV UR5, 0x3ff66e97 ;  /* 0x3ff66e9700057882 */ /* 0x000fc40000000000 */
[----:B---3--:R-:W-:Y:S01]  /*16a0*/  DFMA R20, R24, UR4, R20 ;  /* 0x0000000418147c2b */ /* 0x008fe20008000014 */
[----:B------:R-:W-:Y:S01]  /*16b0*/  UMOV UR4, 0x21187e7c ;  /* 0x21187e7c00047882 */ /* 0x000fe20000000000 */
[----:B------:R-:W-:-:S03]  /*16c0*/  UMOV UR5, 0x3fe6da3c ;  /* 0x3fe6da3c00057882 */ /* 0x000fc60000000000 */
[----:B------:R-:W2:Y:S01]  /*16d0*/  F2F.F32.F64 R26, R26 ;  /* 0x0000001a001a7310 */ /* 0x000ea20000301000 */
[----:B------:R-:W-:Y:S01]  /*16e0*/  DFMA R22, R24, -UR4, R22 ;  /* 0x8000000418167c2b */ /* 0x000fe20008000016 */
[----:B-1----:R-:W-:-:S06]  /*16f0*/  IMAD R17, R17, R14, R16 ;  /* 0x0000000e11117224 */ /* 0x002fcc00078e0210 */
[----:B------:R-:W1:Y:S01]  /*1700*/  F2F.F32.F64 R21, R20 ;  /* 0x0000001400157310 */ /* 0x000e620000301000 */
[----:B------:R-:W-:Y:S02]  /*1710*/  IMAD R15, R14, R15, RZ ;  /* 0x0000000f0e0f7224 */ /* 0x000fe400078e02ff */
[----:B0-----:R-:W-:-:S04]  /*1720*/  IMAD.WIDE R18, R17, 0x4, R18 ;  /* 0x0000000411127825 */ /* 0x001fc800078e0212 */
[----:B--2---:R-:W-:Y:S01]  /*1730*/  FFMA R9, R12, R26, R9 ;  /* 0x0000001a0c097223 */ /* 0x004fe20000000009 */
[----:B------:R-:W0:Y:S01]  /*1740*/  F2F.F32.F64 R23, R22 ;  /* 0x0000001600177310 */ /* 0x000e220000301000 */
[----:B------:R-:W-:-:S04]  /*1750*/  IMAD.WIDE R2, R15, 0x4, R18 ;  /* 0x000000040f027825 */ /* 0x000fc800078e0212 */
[----:B-1----:R-:W-:Y:S01]  /*1760*/  FFMA R21, R12, R21, R8 ;  /* 0x000000150c157223 */ /* 0x002fe20000000008 */
[----:B------:R-:W-:-:S04]  /*1770*/  IMAD.WIDE R4, R15, 0x4, R2 ;  /* 0x000000040f047825 */ /* 0x000fc800078e0202 */
[----:B------:R-:W-:Y:S01]  /*1780*/  STG.E desc[UR6][R18.64], R21 ;  /* 0x0000001512007986 */ /* 0x000fe2000c101906 */
[----:B0-----:R-:W-:-:S05]  /*1790*/  FFMA R23, R12, R23, R0 ;  /* 0x000000170c177223 */ /* 0x001fca0000000000 */
[----:B------:R-:W-:Y:S04]  /*17a0*/  STG.E desc[UR6][R2.64], R23 ;  /* 0x0000001702007986 */ /* 0x000fe8000c101906 */
[----:B------:R-:W-:Y:S01]  /*17b0*/  STG.E desc[UR6][R4.64], R9 ;  /* 0x0000000904007986 */ /* 0x000fe2000c101906 */
[----:B------:R-:W-:Y:S05]  /*17c0*/  EXIT ;  /* 0x000000000000794d */ /* 0x000fea0003800000 */
        .weak           $__internal_0_$__cuda_sm3x_div_rn_noftz_f32_slowpath
        .type           $__internal_0_$__cuda_sm3x_div_rn_noftz_f32_slowpath,@function
        .size           $__internal_0_$__cuda_sm3x_div_rn_noftz_f32_slowpath,(.L_x_110 - $__internal_0_$__cuda_sm3x_div_rn_noftz_f32_slowpath)
$__internal_0_$__cuda_sm3x_div_rn_noftz_f32_slowpath:
[----:B------:R-:W-:Y:S01]  /*17d0*/  SHF.R.U32.HI R25, RZ, 0x17, R19 ;  /* 0x00000017ff197819 */ /* 0x000fe20000011613 */
[----:B------:R-:W-:Y:S01]  /*17e0*/  BSSY.RECONVERGENT B0, `(.L_x_24) ;  /* 0x0000066000007945 */ /* 0x000fe20003800200 */
[----:B------:R-:W-:Y:S02]  /*17f0*/  SHF.R.U32.HI R21, RZ, 0x17, R23 ;  /* 0x00000017ff157819 */ /* 0x000fe40000011617 */
[----:B------:R-:W-:Y:S02]  /*1800*/  LOP3.LUT R25, R25, 0xff, RZ, 0xc0, !PT ;  /* 0x000000ff19197812 */ /* 0x000fe400078ec0ff */
[----:B------:R-:W-:Y:S02]  /*1810*/  LOP3.LUT R21, R21, 0xff, RZ, 0xc0, !PT ;  /* 0x000000ff15157812 */ /* 0x000fe400078ec0ff */
[----:B------:R-:W-:Y:S02]  /*1820*/  IADD3 R25, PT, PT, R25, -0x1, RZ ;  /* 0xffffffff19197810 */ /* 0x000fe40007ffe0ff */
[----:B------:R-:W-:Y:S01]  /*1830*/  MOV R24, 0x437f0000 ;  /* 0x437f000000187802 */ /* 0x000fe20000000f00 */
[----:B------:R-:W-:Y:S01]  /*1840*/  VIADD R22, R21, 0xffffffff ;  /* 0xffffffff15167836 */ /* 0x000fe20000000000 */
[----:B------:R-:W-:-:S04]  /*1850*/  ISETP.GT.U32.AND P0, PT, R25, 0xfd, PT ;  /* 0x000000fd1900780c */ /* 0x000fc80003f04070 */
[----:B------:R-:W-:-:S13]  /*1860*/  ISETP.GT.U32.OR P0, PT, R22, 0xfd, P0 ;  /* 0x000000fd1600780c */ /* 0x000fda0000704470 */
[----:B------:R-:W-:Y:S01]  /*1870*/  @!P0 MOV R26, RZ ;  /* 0x000000ff001a8202 */ /* 0x000fe20000000f00 */
[----:B------:R-:W-:Y:S06]  /*1880*/  @!P0 BRA `(.L_x_25) ;  /* 0x0000000000608947 */ /* 0x000fec0003800000 */
[----:B------:R-:W-:Y:S01]  /*1890*/  IMAD.MOV.U32 R27, RZ, RZ, 0x437f0000 ;  /* 0x437f0000ff1b7424 */ /* 0x000fe200078e00ff */
[----:B------:R-:W-:-:S04]  /*18a0*/  FSETP.GTU.FTZ.AND P0, PT, |R23|, +INF , PT ;  /* 0x7f8000001700780b */ /* 0x000fc80003f1c200 */
[----:B------:R-:W-:-:S04]  /*18b0*/  FSETP.GTU.FTZ.AND P1, PT, |R27|, +INF , PT ;  /* 0x7f8000001b00780b */ /* 0x000fc80003f3c200 */
[----:B------:R-:W-:-:S13]  /*18c0*/  PLOP3.LUT P0, PT, P0, P1, PT, 0xf8, 0x8f ;  /* 0x00000000008f781c */ /* 0x000fda0000703f70 */
[----:B------:R-:W-:Y:S05]  /*18d0*/  @P0 BRA `(.L_x_26) ;  /* 0x0000000400540947 */ /* 0x000fea0003800000 */
[----:B------:R-:W-:-:S13]  /*18e0*/  LOP3.LUT P0, RZ, R24, 0x7fffffff, R23, 0xc8, !PT ;  /* 0x7fffffff18ff7812 */ /* 0x000fda000780c817 */
[----:B------:R-:W-:Y:S05]  /*18f0*/  @!P0 BRA `(.L_x_27) ;  /* 0x0000000400448947 */ /* 0x000fea0003800000 */
[----:B------:R-:W-:Y:S02]  /*1900*/  FSETP.NEU.FTZ.AND P2, PT, |R23|, +INF , PT ;  /* 0x7f8000001700780b */ /* 0x000fe40003f5d200 */
[----:B------:R-:W-:Y:S02]  /*1910*/  FSETP.NEU.FTZ.AND P1, PT, |R27|, +INF , PT ;  /* 0x7f8000001b00780b */ /* 0x000fe40003f3d200 */
[----:B------:R-:W-:-:S11]  /*1920*/  FSETP.NEU.FTZ.AND P0, PT, |R23|, +INF , PT ;  /* 0x7f8000001700780b */ /* 0x000fd60003f1d200 */
[----:B------:R-:W-:Y:S05]  /*1930*/  @!P1 BRA !P2, `(.L_x_27) ;  /* 0x0000000400349947 */ /* 0x000fea0005000000 */
[----:B------:R-:W-:-:S04]  /*1940*/  LOP3.LUT P2, RZ, R23, 0x7fffffff, RZ, 0xc0, !PT ;  /* 0x7fffffff17ff7812 */ /* 0x000fc8000784c0ff */
[----:B------:R-:W-:-:S13]  /*1950*/  PLOP3.LUT P1, PT, P1, P2, PT, 0x2f, 0xf2 ;  /* 0x0000000000f2781c */ /* 0x000fda0000f24577 */
[----:B------:R-:W-:Y:S05]  /*1960*/  @P1 BRA `(.L_x_28) ;  /* 0x0000000400201947 */ /* 0x000fea0003800000 */
[----:B------:R-:W-:-:S04]  /*1970*/  LOP3.LUT P1, RZ, R24, 0x7fffffff, RZ, 0xc0, !PT ;  /* 0x7fffffff18ff7812 */ /* 0x000fc8000782c0ff */
[----:B------:R-:W-:-:S13]  /*1980*/  PLOP3.LUT P0, PT, P0, P1, PT, 0x2f, 0xf2 ;  /* 0x0000000000f2781c */ /* 0x000fda0000702577 */
[----:B------:R-:W-:Y:S05]  /*1990*/  @P0 BRA `(.L_x_29) ;  /* 0x0000000400080947 */ /* 0x000fea0003800000 */
[----:B------:R-:W-:Y:S02]  /*19a0*/  ISETP.GE.AND P0, PT, R22, RZ, PT ;  /* 0x000000ff1600720c */ /* 0x000fe40003f06270 */
[----:B------:R-:W-:-:S11]  /*19b0*/  ISETP.GE.AND P1, PT, R25, RZ, PT ;  /* 0x000000ff1900720c */ /* 0x000fd60003f26270 */
[----:B------:R-:W-:Y:S01]  /*19c0*/  @P0 MOV R26, RZ ;  /* 0x000000ff001a0202 */ /* 0x000fe20000000f00 */
[----:B------:R-:W-:Y:S01]  /*19d0*/  @!P0 FFMA R23, R23, 1.84467440737095516160e+19, RZ ;  /* 0x5f80000017178823 */ /* 0x000fe200000000ff */
[----:B------:R-:W-:Y:S01]  /*19e0*/  @!P0 MOV R26, 0xffffffc0 ;  /* 0xffffffc0001a8802 */ /* 0x000fe20000000f00 */
[----:B------:R-:W-:-:S04]  /*19f0*/  @!P1 FFMA R24, R27, 1.84467440737095516160e+19, RZ ;  /* 0x5f8000001b189823 */ /* 0x000fc800000000ff */
[----:B------:R-:W-:-:S07]  /*1a00*/  @!P1 VIADD R26, R26, 0x40 ;  /* 0x000000401a1a9836 */ /* 0x000fce0000000000 */
.L_x_25:
[----:B------:R-:W-:Y:S01]  /*1a10*/  SHF.R.U32.HI R22, RZ, 0x17, R19 ;  /* 0x00000017ff167819 */ /* 0x000fe20000011613 */
[----:B------:R-:W-:Y:S01]  /*1a20*/  BSSY.RECONVERGENT B1, `(.L_x_30) ;  /* 0x0000038000017945 */ /* 0x000fe20003800200 */
[----:B------:R-:W-:Y:S02]  /*1a30*/  IADD3 R27, PT, PT, R21, -0x7f, RZ ;  /* 0xffffff81151b7810 */ /* 0x000fe40007ffe0ff */
[----:B------:R-:W-:-:S03]  /*1a40*/  LOP3.LUT R22, R22, 0xff, RZ, 0xc0, !PT ;  /* 0x000000ff16167812 */ /* 0x000fc600078ec0ff */
[C---:B------:R-:W-:Y:S01]  /*1a50*/  IMAD R21, R27.reuse, -0x800000, R23 ;  /* 0xff8000001b157824 */ /* 0x040fe200078e0217 */
[----:B------:R-:W-:Y:S02]  /*1a60*/  LEA R25, R22, 0xc0800000, 0x17 ;  /* 0xc080000016197811 */ /* 0x000fe400078eb8ff */
[----:B------:R-:W-:Y:S02]  /*1a70*/  IADD3 R22, PT, PT, R27, 0x7f, -R22 ;  /* 0x0000007f1b167810 */ /* 0x000fe40007ffe816 */
[----:B------:R-:W-:-:S03]  /*1a80*/  IADD3 R25, PT, PT, -R25, R24, RZ ;  /* 0x0000001819197210 */ /* 0x000fc60007ffe1ff */
[----:B------:R-:W-:Y:S01]  /*1a90*/  IMAD.IADD R26, R22, 0x1, R26 ;  /* 0x00000001161a7824 */ /* 0x000fe200078e021a */
[----:B------:R0:W1:Y:S02]  /*1aa0*/  MUFU.RCP R24, R25 ;  /* 0x0000001900187308 */ /* 0x0000640000001000 */
[----:B0-----:R-:W-:-:S04]  /*1ab0*/  FADD.FTZ R25, -R25, -RZ ;  /* 0x800000ff19197221 */ /* 0x001fc80000010100 */
[----:B-1----:R-:W-:-:S04]  /*1ac0*/  FFMA R23, R24, R25, 1 ;  /* 0x3f80000018177423 */ /* 0x002fc80000000019 */
[----:B------:R-:W-:-:S04]  /*1ad0*/  FFMA R24, R24, R23, R24 ;  /* 0x0000001718187223 */ /* 0x000fc80000000018 */
[----:B------:R-:W-:-:S04]  /*1ae0*/  FFMA R22, R21, R24, RZ ;  /* 0x0000001815167223 */ /* 0x000fc800000000ff */
[----:B------:R-:W-:-:S04]  /*1af0*/  FFMA R23, R25, R22, R21 ;  /* 0x0000001619177223 */ /* 0x000fc80000000015 */
[----:B------:R-:W-:-:S04]  /*1b00*/  FFMA R23, R24, R23, R22 ;  /* 0x0000001718177223 */ /* 0x000fc80000000016 */
[----:B------:R-:W-:-:S04]  /*1b10*/  FFMA R25, R25, R23, R21 ;  /* 0x0000001719197223 */ /* 0x000fc80000000015 */
[----:B------:R-:W-:-:S05]  /*1b20*/  FFMA R21, R24, R25, R23 ;  /* 0x0000001918157223 */ /* 0x000fca0000000017 */
[----:B------:R-:W-:-:S04]  /*1b30*/  SHF.R.U32.HI R22, RZ, 0x17, R21 ;  /* 0x00000017ff167819 */ /* 0x000fc80000011615 */
[----:B------:R-:W-:-:S04]  /*1b40*/  LOP3.LUT R22, R22, 0xff, RZ, 0xc0, !PT ;  /* 0x000000ff16167812 */ /* 0x000fc800078ec0ff */
[----:B------:R-:W-:-:S04]  /*1b50*/  IADD3 R22, PT, PT, R22, R26, RZ ;  /* 0x0000001a16167210 */ /* 0x000fc80007ffe0ff */
[----:B------:R-:W-:-:S04]  /*1b60*/  IADD3 R27, PT, PT, R22, -0x1, RZ ;  /* 0xffffffff161b7810 */ /* 0x000fc80007ffe0ff */
[----:B------:R-:W-:-:S13]  /*1b70*/  ISETP.GE.U32.AND P0, PT, R27, 0xfe, PT ;  /* 0x000000fe1b00780c */ /* 0x000fda0003f06070 */
[----:B------:R-:W-:Y:S05]  /*1b80*/  @!P0 BRA `(.L_x_31) ;  /* 0x0000000000808947 */ /* 0x000fea0003800000 */
[----:B------:R-:W-:-:S13]  /*1b90*/  ISETP.GT.AND P0, PT, R22, 0xfe, PT ;  /* 0x000000fe1600780c */ /* 0x000fda0003f04270 */
[----:B------:R-:W-:Y:S05]  /*1ba0*/  @P0 BRA `(.L_x_32) ;  /* 0x00000000006c0947 */ /* 0x000fea0003800000 */
[----:B------:R-:W-:-:S13]  /*1bb0*/  ISETP.GE.AND P0, PT, R22, 0x1, PT ;  /* 0x000000011600780c */ /* 0x000fda0003f06270 */
[----:B------:R-:W-:Y:S05]  /*1bc0*/  @P0 BRA `(.L_x_33) ;  /* 0x0000000000740947 */ /* 0x000fea0003800000 */
[----:B------:R-:W-:Y:S02]  /*1bd0*/  ISETP.GE.AND P0, PT, R22, -0x18, PT ;  /* 0xffffffe81600780c */ /* 0x000fe40003f06270 */
[----:B------:R-:W-:-:S11]  /*1be0*/  LOP3.LUT R21, R21, 0x80000000, RZ, 0xc0, !PT ;  /* 0x8000000015157812 */ /* 0x000fd600078ec0ff */
[----:B------:R-:W-:Y:S05]  /*1bf0*/  @!P0 BRA `(.L_x_33) ;  /* 0x0000000000688947 */ /* 0x000fea0003800000 */
[CCC-:B------:R-:W-:Y:S01]  /*1c00*/  FFMA.RP R26, R24.reuse, R25.reuse, R23.reuse ;  /* 0x00000019181a7223 */ /* 0x1c0fe20000008017 */
[CCC-:B------:R-:W-:Y:S01]  /*1c10*/  FFMA.RM R27, R24.reuse, R25.reuse, R23.reuse ;  /* 0x00000019181b7223 */ /* 0x1c0fe20000004017 */
[----:B------:R-:W-:Y:S01]  /*1c20*/  FFMA.RZ R23, R24, R25, R23 ;  /* 0x0000001918177223 */ /* 0x000fe2000000c017 */
[C---:B------:R-:W-:Y:S01]  /*1c30*/  VIADD R24, R22.reuse, 0x20 ;  /* 0x0000002016187836 */ /* 0x040fe20000000000 */
[C---:B------:R-:W-:Y:S02]  /*1c40*/  ISETP.NE.AND P2, PT, R22.reuse, RZ, PT ;  /* 0x000000ff1600720c */ /* 0x040fe40003f45270 */
[C---:B------:R-:W-:Y:S02]  /*1c50*/  ISETP.NE.AND P1, PT, R22.reuse, RZ, PT ;  /* 0x000000ff1600720c */ /* 0x040fe40003f25270 */
[----:B------:R-:W-:Y:S02]  /*1c60*/  LOP3.LUT R23, R23, 0x7fffff, RZ, 0xc0, !PT ;  /* 0x007fffff17177812 */ /* 0x000fe400078ec0ff */
[----:B------:R-:W-:-:S02]  /*1c70*/  IADD3 R22, PT, PT, -R22, RZ, RZ ;  /* 0x000000ff16167210 */ /* 0x000fc40007ffe1ff */
[----:B------:R-:W-:Y:S02]  /*1c80*/  LOP3.LUT R23, R23, 0x800000, RZ, 0xfc, !PT ;  /* 0x0080000017177812 */ /* 0x000fe400078efcff */
[----:B------:R-:W-:Y:S02]  /*1c90*/  FSETP.NEU.FTZ.AND P0, PT, R26, R27, PT ;  /* 0x0000001b1a00720b */ /* 0x000fe40003f1d000 */
[----:B------:R-:W-:Y:S02]  /*1ca0*/  SHF.L.U32 R24, R23, R24, RZ ;  /* 0x0000001817187219 */ /* 0x000fe400000006ff */
[----:B------:R-:W-:Y:S02]  /*1cb0*/  SEL R22, R22, RZ, P2 ;  /* 0x000000ff16167207 */ /* 0x000fe40001000000 */
[----:B------:R-:W-:Y:S02]  /*1cc0*/  ISETP.NE.AND P1, PT, R24, RZ, P1 ;  /* 0x000000ff1800720c */ /* 0x000fe40000f25270 */
[----:B------:R-:W-:-:S02]  /*1cd0*/  SHF.R.U32.HI R24, RZ, R22, R23 ;  /* 0x00000016ff187219 */ /* 0x000fc40000011617 */
[----:B------:R-:W-:Y:S02]  /*1ce0*/  PLOP3.LUT P0, PT, P0, P1, PT, 0xf8, 0x8f ;  /* 0x00000000008f781c */ /* 0x000fe40000703f70 */
[----:B------:R-:W-:Y:S02]  /*1cf0*/  SHF.R.U32.HI R23, RZ, 0x1, R24 ;  /* 0x00000001ff177819 */ /* 0x000fe40000011618 */
[----:B------:R-:W-:-:S04]  /*1d00*/  SEL R22, RZ, 0x1, !P0 ;  /* 0x00000001ff167807 */ /* 0x000fc80004000000 */
[----:B------:R-:W-:-:S04]  /*1d10*/  LOP3.LUT R22, R22, 0x1, R23, 0xf8, !PT ;  /* 0x0000000116167812 */ /* 0x000fc800078ef817 */
[----:B------:R-:W-:-:S04]  /*1d20*/  LOP3.LUT R22, R22, R24, RZ, 0xc0, !PT ;  /* 0x0000001816167212 */ /* 0x000fc800078ec0ff */
[----:B------:R-:W-:-:S04]  /*1d30*/  IADD3 R22, PT, PT, R23, R22, RZ ;  /* 0x0000001617167210 */ /* 0x000fc80007ffe0ff */
[----:B------:R-:W-:Y:S01]  /*1d40*/  LOP3.LUT R21, R22, R21, RZ, 0xfc, !PT ;  /* 0x0000001516157212 */ /* 0x000fe200078efcff */
[----:B------:R-:W-:Y:S06]  /*1d50*/  BRA `(.L_x_33) ;  /* 0x0000000000107947 */ /* 0x000fec0003800000 */
.L_x_32:
[----:B------:R-:W-:-:S04]  /*1d60*/  LOP3.LUT R21, R21, 0x80000000, RZ, 0xc0, !PT ;  /* 0x8000000015157812 */ /* 0x000fc800078ec0ff */
[----:B------:R-:W-:Y:S01]  /*1d70*/  LOP3.LUT R21, R21, 0x7f800000, RZ, 0xfc, !PT ;  /* 0x7f80000015157812 */ /* 0x000fe200078efcff */
[----:B------:R-:W-:Y:S06]  /*1d80*/  BRA `(.L_x_33) ;  /* 0x0000000000047947 */ /* 0x000fec0003800000 */
.L_x_31:
[----:B------:R-:W-:-:S07]  /*1d90*/  IMAD R21, R26, 0x800000, R21 ;  /* 0x008000001a157824 */ /* 0x000fce00078e0215 */
.L_x_33:
[----:B------:R-:W-:Y:S05]  /*1da0*/  BSYNC.RECONVERGENT B1 ;  /* 0x0000000000017941 */ /* 0x000fea0003800200 */
.L_x_30:
[----:B------:R-:W-:Y:S05]  /*1db0*/  BRA `(.L_x_34) ;  /* 0x0000000000207947 */ /* 0x000fea0003800000 */
.L_x_29:
[----:B------:R-:W-:-:S04]  /*1dc0*/  LOP3.LUT R23, R24, 0x80000000, R23, 0x48, !PT ;  /* 0x8000000018177812 */ /* 0x000fc800078e4817 */
[----:B------:R-:W-:Y:S01]  /*1dd0*/  LOP3.LUT R21, R23, 0x7f800000, RZ, 0xfc, !PT ;  /* 0x7f80000017157812 */ /* 0x000fe200078efcff */
[----:B------:R-:W-:Y:S06]  /*1de0*/  BRA `(.L_x_34) ;  /* 0x0000000000147947 */ /* 0x000fec0003800000 */
.L_x_28:
[----:B------:R-:W-:Y:S01]  /*1df0*/  LOP3.LUT R21, R24, 0x80000000, R23, 0x48, !PT ;  /* 0x8000000018157812 */ /* 0x000fe200078e4817 */
[----:B------:R-:W-:Y:S06]  /*1e00*/  BRA `(.L_x_34) ;  /* 0x00000000000c7947 */ /* 0x000fec0003800000 */
.L_x_27:
[----:B------:R-:W0:Y:S01]  /*1e10*/  MUFU.RSQ R21, -QNAN ;  /* 0xffc0000000157908 */ /* 0x000e220000001400 */
[----:B------:R-:W-:Y:S05]  /*1e20*/  BRA `(.L_x_34) ;  /* 0x0000000000047947 */ /* 0x000fea0003800000 */
.L_x_26:
[----:B------:R-:W-:-:S07]  /*1e30*/  FADD.FTZ R21, R23, R27 ;  /* 0x0000001b17157221 */ /* 0x000fce0000010000 */
.L_x_34:
[----:B------:R-:W-:Y:S05]  /*1e40*/  BSYNC.RECONVERGENT B0 ;  /* 0x0000000000007941 */ /* 0x000fea0003800200 */
.L_x_24:
[----:B------:R-:W-:Y:S01]  /*1e50*/  HFMA2 R23, -RZ, RZ, 0, 0 ;  /* 0x00000000ff177431 */ /* 0x000fe200000001ff */
[----:B------:R-:W-:-:S04]  /*1e60*/  MOV R22, R18 ;  /* 0x0000001200167202 */ /* 0x000fc80000000f00 */
[----:B0-----:R-:W-:Y:S05]  /*1e70*/  RET.REL.NODEC R22 `(_Z25resizeNormKernel_portraitP6uchar1Pfiiiiffff) ;  /* 0xffffffe016607950 */ /* 0x001fea0003c3ffff */
.L_x_35:
[----:B------:R-:W-:-:S00]  /*1e80*/  BRA `(.L_x_35) ;  /* 0xfffffffc00fc7947 */ /* 0x000fc0000383ffff */
[----:B------:R-:W-:-:S00]  /*1e90*/  NOP ;  /* 0x0000000000007918 */ /* 0x000fc00000000000 */
        /* <DEDUP_REMOVED lines=14> */
.L_x_110:


//--------------------- .text._Z26resizeNormKernel_landscapeP6uchar1Pfiiiiff --------------------------
	.section	.text._Z26resizeNormKernel_landscapeP6uchar1Pfiiiiff,"ax",@progbits
	.align	128
        .global         _Z26resizeNormKernel_landscapeP6uchar1Pfiiiiff
        .type           _Z26resizeNormKernel_landscapeP6uchar1Pfiiiiff,@function
        .size           _Z26resizeNormKernel_landscapeP6uchar1Pfiiiiff,(.L_x_111 - _Z26resizeNormKernel_landscapeP6uchar1Pfiiiiff)
        .other          _Z26resizeNormKernel_landscapeP6uchar1Pfiiiiff,@"STO_CUDA_ENTRY STV_DEFAULT"
_Z26resizeNormKernel_landscapeP6uchar1Pfiiiiff:
.text._Z26resizeNormKernel_landscapeP6uchar1Pfiiiiff:
        /* <DEDUP_REMOVED lines=11> */
[----:B0-----:R-:W-:-:S02]  /*00b0*/  IADD3 R2, PT, PT, R4, 0xffffffe, RZ ;  /* 0x0ffffffe04027810 */ /* 0x001fc40007ffe0ff */
[----:B------:R-:W-:-:S04]  /*00c0*/  IABS R4, R0 ;  /* 0x0000000000047213 */ /* 0x000fc80000000000 */
[----:B------:R0:W2:Y:S02]  /*00d0*/  F2I.FTZ.U32.TRUNC.NTZ R3, R2 ;  /* 0x0000000200037305 */ /* 0x0000a4000021f000 */
[----:B0-----:R-:W-:Y:S02]  /*00e0*/  HFMA2 R2, -RZ, RZ, 0, 0 ;  /* 0x00000000ff027431 */ /* 0x001fe400000001ff */
[----:B--2---:R-:W-:-:S04]  /*00f0*/  IMAD.MOV R6, RZ, RZ, -R3 ;  /* 0x000000ffff067224 */ /* 0x004fc800078e0a03 */
[----:B------:R-:W-:-:S04]  /*0100*/  IMAD R5, R6, R9, RZ ;  /* 0x0000000906057224 */ /* 0x000fc800078e02ff */
[----:B------:R-:W-:-:S06]  /*0110*/  IMAD.HI.U32 R3, R3, R5, R2 ;  /* 0x0000000503037227 */ /* 0x000fcc00078e0002 */
[----:B------:R-:W-:-:S04]  /*0120*/  IMAD.HI.U32 R3, R3, R4, RZ ;  /* 0x0000000403037227 */ /* 0x000fc800078e00ff */
[----:B------:R-:W-:-:S04]  /*0130*/  IMAD.MOV R5, RZ, RZ, -R3 ;  /* 0x000000ffff057224 */ /* 0x000fc800078e0a03 */
[----:B------:R-:W-:Y:S01]  /*0140*/  IMAD R2, R9, R5, R4 ;  /* 0x0000000509027224 */ /* 0x000fe200078e0204 */
[----:B------:R-:W-:-:S04]  /*0150*/  LOP3.LUT R4, R0, R7, RZ, 0x3c, !PT ;  /* 0x0000000700047212 */ /* 0x000fc800078e3cff */
[----:B------:R-:W-:Y:S02]  /*0160*/  ISETP.GT.U32.AND P2, PT, R9, R2, PT ;  /* 0x000000020900720c */ /* 0x000fe40003f44070 */
[----:B------:R-:W-:-:S11]  /*0170*/  ISETP.GE.AND P0, PT, R4, RZ, PT ;  /* 0x000000ff0400720c */ /* 0x000fd60003f06270 */
        /* <DEDUP_REMOVED lines=11> */
[----:B------:R-:W0:Y:S01]  /*0230*/  LDCU.64 UR4, c[0x0][0x3a0] ;  /* 0x00007400ff0477ac */ /* 0x000e220008000a00 */
[-C--:B------:R-:W-:Y:S01]  /*0240*/  ISETP.GT.U32.AND P0, PT, R9, R2.reuse, PT ;  /* 0x000000020900720c */ /* 0x080fe20003f04070 */
[----:B------:R-:W1:Y:S01]  /*0250*/  I2F.F64 R6, R17 ;  /* 0x0000001100067312 */ /* 0x000e620000201c00 */
[----:B------:R-:W-:Y:S01]  /*0260*/  IADD3 R3, PT, PT, R2, -R9, RZ ;  /* 0x8000000902037210 */ /* 0x000fe20007ffe0ff */
[----:B------:R-:W2:Y:S03]  /*0270*/  LDCU.64 UR8, c[0x0][0x380] ;  /* 0x00007000ff0877ac */ /* 0x000ea60008000a00 */
[----:B------:R-:W-:Y:S01]  /*0280*/  SEL R3, R3, R2, !P0 ;  /* 0x0000000203037207 */ /* 0x000fe20004000000 */
[----:B------:R-:W3:Y:S04]  /*0290*/  LDCU.64 UR6, c[0x0][0x358] ;  /* 0x00006b00ff0677ac */ /* 0x000ee80008000a00 */
[----:B------:R-:W-:-:S05]  /*02a0*/  @!P2 IMAD.MOV R3, RZ, RZ, -R3 ;  /* 0x000000ffff03a224 */ /* 0x000fca00078e0a03 */
[----:B------:R-:W-:Y:S01]  /*02b0*/  SEL R16, R16, R3, !P1 ;  /* 0x0000000310107207 */ /* 0x000fe20004800000 */
[----:B0-----:R-:W0:Y:S01]  /*02c0*/  F2F.F64.F32 R8, UR5 ;  /* 0x0000000500087d10 */ /* 0x001e220008201800 */
[----:B-1----:R-:W-:-:S07]  /*02d0*/  DADD R6, R6, 0.5 ;  /* 0x3fe0000006067429 */ /* 0x002fce0000000000 */
[----:B------:R-:W1:Y:S01]  /*02e0*/  I2F.F64 R2, R16 ;  /* 0x0000001000027312 */ /* 0x000e620000201c00 */
[----:B0-----:R-:W-:-:S07]  /*02f0*/  DFMA R8, R6, R8, -0.5 ;  /* 0xbfe000000608742b */ /* 0x001fce0000000008 */
[----:B------:R-:W0:Y:S01]  /*0300*/  F2F.F64.F32 R4, UR4 ;  /* 0x0000000400047d10 */ /* 0x000e220008201800 */
[----:B------:R-:W4:Y:S01]  /*0310*/  LDCU UR4, c[0x0][0x398] ;  /* 0x00007300ff0477ac */ /* 0x000f220008000800 */
[----:B-1----:R-:W-:-:S06]  /*0320*/  DADD R2, R2, 0.5 ;  /* 0x3fe0000002027429 */ /* 0x002fcc0000000000 */
[----:B------:R-:W1:Y:S02]  /*0330*/  F2F.F32.F64 R8, R8 ;  /* 0x0000000800087310 */ /* 0x000e640000301000 */
[----:B0-----:R-:W-:Y:S01]  /*0340*/  DFMA R6, R2, R4, -0.5 ;  /* 0xbfe000000206742b */ /* 0x001fe20000000004 */
[----:B----4-:R-:W-:-:S05]  /*0350*/  USHF.L.U32 UR4, UR4, 0x1, URZ ;  /* 0x0000000104047899 */ /* 0x010fca00080006ff */
[----:B-1----:R-:W0:Y:S08]  /*0360*/  F2I.TRUNC.NTZ R2, R8 ;  /* 0x0000000800027305 */ /* 0x002e30000020f100 */
[----:B------:R-:W1:Y:S01]  /*0370*/  F2F.F32.F64 R6, R6 ;  /* 0x0000000600067310 */ /* 0x000e620000301000 */
[----:B0-----:R-:W-:-:S07]  /*0380*/  IMAD R0, R2, UR4, RZ ;  /* 0x0000000402007c24 */ /* 0x001fce000f8e02ff */
[----:B-1----:R-:W0:Y:S02]  /*0390*/  F2I.TRUNC.NTZ R3, R6 ;  /* 0x0000000600037305 */ /* 0x002e24000020f100 */
[----:B0-----:R-:W-:-:S04]  /*03a0*/  LEA R5, R3, R0, 0x1 ;  /* 0x0000000003057211 */ /* 0x001fc800078e08ff */
[----:B--2---:R-:W-:-:S04]  /*03b0*/  IADD3 R4, P0, PT, R5, UR8, RZ ;  /* 0x0000000805047c10 */ /* 0x004fc8000ff1e0ff */
[----:B------:R-:W-:-:S05]  /*03c0*/  LEA.HI.X.SX32 R5, R5, UR9, 0x1, P0 ;  /* 0x0000000905057c11 */ /* 0x000fca00080f0eff */
[----:B---3--:R-:W2:Y:S01]  /*03d0*/  LDG.E.U8 R23, desc[UR6][R4.64] ;  /* 0x0000000604177981 */ /* 0x008ea2000c1e1100 */
[----:B------:R-:W-:Y:S01]  /*03e0*/  MOV R19, 0x437f0000 ;  /* 0x437f000000137802 */ /* 0x000fe20000000f00 */
[----:B------:R-:W-:Y:S01]  /*03f0*/  IMAD.MOV.U32 R11, RZ, RZ, 0x3b808081 ;  /* 0x3b808081ff0b7424 */ /* 0x000fe200078e00ff */
[----:B------:R-:W-:Y:S01]  /*0400*/  I2FP.F32.S32 R7, R2 ;  /* 0x0000000200077245 */ /* 0x000fe20000201400 */
[----:B------:R-:W-:Y:S01]  /*0410*/  BSSY.RECONVERGENT B2, `(.L_x_36) ;  /* 0x000001a000027945 */ /* 0x000fe20003800200 */
[----:B------:R-:W-:Y:S01]  /*0420*/  LEA.HI R2, R3, R3, RZ, 0x1 ;  /* 0x0000000303027211 */ /* 0x000fe200078f08ff */
[----:B------:R-:W-:Y:S01]  /*0430*/  FFMA R10, R11, -R19, 1 ;  /* 0x3f8000000b0a7423 */ /* 0x000fe20000000813 */
[----:B------:R-:W-:Y:S01]  /*0440*/  I2FP.F32.S32 R9, R3 ;  /* 0x0000000300097245 */ /* 0x000fe20000201400 */
[----:B------:R-:W-:Y:S02]  /*0450*/  FADD R7, R8, -R7 ;  /* 0x8000000708077221 */ /* 0x000fe40000000000 */
[----:B------:R-:W-:-:S02]  /*0460*/  IMAD.SHL.U32 R2, R2, 0x2, RZ ;  /* 0x0000000202027824 */ /* 0x000fc400078e00ff */
[----:B------:R-:W-:Y:S01]  /*0470*/  FFMA R8, R10, R11, 0.0039215688593685626984 ;  /* 0x3b8080810a087423 */ /* 0x000fe2000000000b */
[----:B------:R-:W-:Y:S01]  /*0480*/  FADD R6, R6, -R9 ;  /* 0x8000000906067221 */ /* 0x000fe20000000000 */
[C---:B------:R-:W-:Y:S01]  /*0490*/  FADD R11, -R7.reuse, 1 ;  /* 0x3f800000070b7421 */ /* 0x040fe20000000100 */
[----:B------:R-:W-:Y:S02]  /*04a0*/  LOP3.LUT R9, R2, 0xfffffffc, RZ, 0xc0, !PT ;  /* 0xfffffffc02097812 */ /* 0x000fe400078ec0ff */
[C---:B------:R-:W-:Y:S01]  /*04b0*/  FADD R10, -R6.reuse, 1 ;  /* 0x3f800000060a7421 */ /* 0x040fe20000000100 */
[----:B------:R-:W-:Y:S01]  /*04c0*/  FMUL R13, R6, R11 ;  /* 0x0000000b060d7220 */ /* 0x000fe20000400000 */
        /* <DEDUP_REMOVED lines=8> */
[----:B------:R-:W-:Y:S01]  /*0550*/  IADD3 R2, PT, PT, R3, 0x1, RZ ;  /* 0x0000000103027810 */ /* 0x000fe20007ffe0ff */
[----:B------:R-:W-:Y:S01]  /*0560*/  IMAD.IADD R3, R0, 0x1, R9 ;  /* 0x0000000100037824 */ /* 0x000fe200078e0209 */
[----:B0-----:R-:W-:Y:S06]  /*0570*/  @!P0 BRA `(.L_x_37) ;  /* 0x00000000000c8947 */ /* 0x001fec0003800000 */
[----:B------:R-:W-:-:S07]  /*0580*/  MOV R18, 0x5a0 ;  /* 0x000005a000127802 */ /* 0x000fce0000000f00 */
[----:B------:R-:W-:Y:S05]  /*0590*/  CALL.REL.NOINC `($__internal_1_$__cuda_sm3x_div_rn_noftz_f32_slowpath) ;  /* 0x0000001000787944 */ /* 0x000fea0003c00000 */
[----:B------:R-:W-:-:S07]  /*05a0*/  MOV R6, R21 ;  /* 0x0000001500067202 */ /* 0x000fce0000000f00 */
.L_x_37:
[----:B------:R-:W-:Y:S05]  /*05b0*/  BSYNC.RECONVERGENT B2 ;  /* 0x0000000000027941 */ /* 0x000fea0003800200 */
.L_x_36:
[----:B------:R-:W0:Y:S02]  /*05c0*/  LDCU.64 UR8, c[0x0][0x380] ;  /* 0x00007000ff0877ac */ /* 0x000e240008000a00 */
[----:B0-----:R-:W-:-:S04]  /*05d0*/  IADD3 R30, P0, PT, R3, UR8, RZ ;  /* 0x00000008031e7c10 */ /* 0x001fc8000ff1e0ff */
[----:B------:R-:W-:-:S05]  /*05e0*/  LEA.HI.X.SX32 R31, R3, UR9, 0x1, P0 ;  /* 0x00000009031f7c11 */ /* 0x000fca00080f0eff */
        /* <DEDUP_REMOVED lines=12> */
[----:B------:R-:W-:Y:S05]  /*06b0*/  CALL.REL.NOINC `($__internal_1_$__cuda_sm3x_div_rn_noftz_f32_slowpath) ;  /* 0x0000001000307944 */ /* 0x000fea0003c00000 */
.L_x_39:
[----:B------:R-:W-:Y:S05]  /*06c0*/  BSYNC.RECONVERGENT B2 ;  /* 0x0000000000027941 */ /* 0x000fea0003800200 */
.L_x_38:
[----:B------:R-:W-:Y:S01]  /*06d0*/  MOV R8, R30 ;  /* 0x0000001e00087202 */ /* 0x000fe20000000f00 */
[----:B------:R-:W-:-:S05]  /*06e0*/  IMAD.MOV.U32 R9, RZ, RZ, R31 ;  /* 0x000000ffff097224 */ /* 0x000fca00078e001f */
[----:B------:R-:W2:Y:S01]  /*06f0*/  LDG.E.U8 R8, desc[UR6][R8.64+0x3] ;  /* 0x0000030608087981 */ /* 0x000ea2000c1e1100 */
[----:B------:R-:W-:Y:S01]  /*0700*/  HFMA2 R14, -RZ, RZ, 0.9375, -7.688999176025390625e-06 ;  /* 0x3b808081ff0e7431 */ /* 0x000fe200000001ff */
[----:B------:R-:W-:Y:S01]  /*0710*/  BSSY.RECONVERGENT B2, `(.L_x_40) ;  /* 0x000000c000027945 */ /* 0x000fe20003800200 */
[----:B------:R-:W-:-:S03]  /*0720*/  FADD R3, R21, -0.5 ;  /* 0xbf00000015037421 */ /* 0x000fc60000000000 */
        /* <DEDUP_REMOVED lines=9> */
[----:B------:R-:W-:Y:S05]  /*07c0*/  CALL.REL.NOINC `($__internal_1_$__cuda_sm3x_div_rn_noftz_f32_slowpath) ;  /* 0x0000000c00ec7944 */ /* 0x000fea0003c00000 */
.L_x_41:
[----:B------:R-:W-:Y:S05]  /*07d0*/  BSYNC.RECONVERGENT B2 ;  /* 0x0000000000027941 */ /* 0x000fea0003800200 */
.L_x_40:
        /* <DEDUP_REMOVED lines=10> */
[----:B0-----:R-:W-:-:S04]  /*0880*/  LEA.HI R3, R2, R2, RZ, 0x1 ;  /* 0x0000000202037211 */ /* 0x001fc800078f08ff */
[----:B------:R-:W-:Y:S01]  /*0890*/  SHF.L.U32 R3, R3, 0x1, RZ ;  /* 0x0000000103037819 */ /* 0x000fe200000006ff */
[--C-:B-1----:R-:W-:Y:S01]  /*08a0*/  DFMA R8, R22, UR8, R6.reuse ;  /* 0x0000000816087c2b */ /* 0x102fe20008000006 */
[----:B------:R-:W-:Y:S01]  /*08b0*/  UMOV UR8, 0x8d4fdf3b ;  /* 0x8d4fdf3b00087882 */ /* 0x000fe20000000000 */
[----:B------:R-:W-:Y:S01]  /*08c0*/  UMOV UR9, 0x3ff66e97 ;  /* 0x3ff66e9700097882 */ /* 0x000fe20000000000 */
[----:B------:R-:W-:Y:S01]  /*08d0*/  LOP3.LUT R3, R3, 0xfffffffc, RZ, 0xc0, !PT ;  /* 0xfffffffc03037812 */ /* 0x000fe200078ec0ff */
[--C-:B---3--:R-:W-:Y:S01]  /*08e0*/  DFMA R20, R14, UR8, R6.reuse ;  /* 0x000000080e147c2b */ /* 0x108fe20008000006 */
[----:B------:R-:W-:Y:S01]  /*08f0*/  UMOV UR8, 0x21187e7c ;  /* 0x21187e7c00087882 */ /* 0x000fe20000000000 */
[----:B------:R-:W-:Y:S01]  /*0900*/  DFMA R6, R22, -UR10, R6 ;  /* 0x8000000a16067c2b */ /* 0x000fe20008000006 */
[----:B------:R-:W-:-:S03]  /*0910*/  UMOV UR9, 0x3fe6da3c ;  /* 0x3fe6da3c00097882 */ /* 0x000fc60000000000 */
[----:B------:R0:W1:Y:S01]  /*0920*/  F2F.F32.F64 R9, R8 ;  /* 0x0000000800097310 */ /* 0x0000620000301000 */
[----:B------:R-:W-:-:S03]  /*0930*/  IMAD.IADD R0, R0, 0x1, R3 ;  /* 0x0000000100007824 */ /* 0x000fc600078e0203 */
[----:B------:R-:W-:Y:S01]  /*0940*/  DFMA R6, R14, -UR8, R6 ;  /* 0x800000080e067c2b */ /* 0x000fe20008000006 */
[----:B------:R-:W-:-:S03]  /*0950*/  IMAD.MOV.U32 R14, RZ, RZ, 0x3b808081 ;  /* 0x3b808081ff0e7424 */ /* 0x000fc600078e00ff */
[----:B------:R0:W3:Y:S01]  /*0960*/  F2F.F32.F64 R8, R20 ;  /* 0x0000001400087310 */ /* 0x0000e20000301000 */
[----:B------:R-:W-:-:S04]  /*0970*/  FFMA R15, R14, -R19, 1 ;  /* 0x3f8000000e0f7423 */ /* 0x000fc80000000813 */
[----:B------:R-:W-:-:S03]  /*0980*/  FFMA R2, R15, R14, 0.0039215688593685626984 ;  /* 0x3b8080810f027423 */ /* 0x000fc6000000000e */
[----:B------:R0:W4:Y:S01]  /*0990*/  F2F.F32.F64 R7, R6 ;  /* 0x0000000600077310 */ /* 0x0001220000301000 */
[----:B--2---:R-:W-:-:S07]  /*09a0*/  I2FP.F32.U32 R23, R18 ;  /* 0x0000001200177245 */ /* 0x004fce0000201000 */
[----:B------:R-:W2:Y:S01]  /*09b0*/  FCHK P0, R23, 255 ;  /* 0x437f000017007902 */ /* 0x000ea20000000000 */
[----:B------:R-:W-:-:S04]  /*09c0*/  FFMA R15, R2, R23, RZ ;  /* 0x00000017020f7223 */ /* 0x000fc800000000ff */
[----:B------:R-:W-:-:S04]  /*09d0*/  FFMA R14, R15, -255, R23 ;  /* 0xc37f00000f0e7823 */ /* 0x000fc80000000017 */
[----:B------:R-:W-:Y:S01]  /*09e0*/  FFMA R2, R2, R14, R15 ;  /* 0x0000000e02027223 */ /* 0x000fe2000000000f */
[----:B01234-:R-:W-:Y:S06]  /*09f0*/  @!P0 BRA `(.L_x_43) ;  /* 0x00000000000c8947 */ /* 0x01ffec0003800000 */
[----:B------:R-:W-:-:S07]  /*0a00*/  MOV R18, 0xa20 ;  /* 0x00000a2000127802 */ /* 0x000fce0000000f00 */
[----:B------:R-:W-:Y:S05]  /*0a10*/  CALL.REL.NOINC `($__internal_1_$__cuda_sm3x_div_rn_noftz_f32_slowpath) ;  /* 0x0000000c00587944 */ /* 0x000fea0003c00000 */
[----:B------:R-:W-:-:S07]  /*0a20*/  MOV R2, R21 ;  /* 0x0000001500027202 */ /* 0x000fce0000000f00 */
.L_x_43:
[----:B------:R-:W-:Y:S05]  /*0a30*/  BSYNC.RECONVERGENT B2 ;  /* 0x0000000000027941 */ /* 0x000fea0003800200 */
.L_x_42:
        /* <DEDUP_REMOVED lines=16> */
.L_x_45:
[----:B------:R-:W-:Y:S05]  /*0b40*/  BSYNC.RECONVERGENT B2 ;  /* 0x0000000000027941 */ /* 0x000fea0003800200 */
.L_x_44:
        /* <DEDUP_REMOVED lines=14> */
[----:B------:R-:W-:Y:S05]  /*0c30*/  CALL.REL.NOINC `($__internal_1_$__cuda_sm3x_div_rn_noftz_f32_slowpath) ;  /* 0x0000000800d07944 */ /* 0x000fea0003c00000 */
.L_x_47:
[----:B------:R-:W-:Y:S05]  /*0c40*/  BSYNC.RECONVERGENT B2 ;  /* 0x0000000000027941 */ /* 0x000fea0003800200 */
.L_x_46:
        /* <DEDUP_REMOVED lines=13> */
[----:B0-----:R-:W-:Y:S01]  /*0d20*/  MOV R0, 0x3b808081 ;  /* 0x3b80808100007802 */ /* 0x001fe20000000f00 */
        /* <DEDUP_REMOVED lines=20> */
[----:B------:R-:W-:Y:S05]  /*0e70*/  CALL.REL.NOINC `($__internal_1_$__cuda_sm3x_div_rn_noftz_f32_slowpath) ;  /* 0x0000000800407944 */ /* 0x000fea0003c00000 */
[----:B------:R-:W-:-:S07]  /*0e80*/  IMAD.MOV.U32 R2, RZ, RZ, R21 ;  /* 0x000000ffff027224 */ /* 0x000fce00078e0015 */
.L_x_49:
[----:B------:R-:W-:Y:S05]  /*0e90*/  BSYNC.RECONVERGENT B2 ;  /* 0x0000000000027941 */ /* 0x000fea0003800200 */
.L_x_48:
[----:B------:R-:W-:-:S04]  /*0ea0*/  IADD3 R30, P0, PT, R30, UR4, RZ ;  /* 0x000000041e1e7c10 */ /* 0x000fc8000ff1e0ff */
[----:B------:R-:W-:-:S05]  /*0eb0*/  IADD3.X R31, PT, PT, R31, UR5, RZ, P0, !PT ;  /* 0x000000051f1f7c10 */ /* 0x000fca00087fe4ff */
        /* <DEDUP_REMOVED lines=13> */
.L_x_51:
[----:B------:R-:W-:Y:S05]  /*0f90*/  BSYNC.RECONVERGENT B2 ;  /* 0x0000000000027941 */ /* 0x000fea0003800200 */
.L_x_50:
[----:B------:R-:W2:Y:S01]  /*0fa0*/  LDG.E.U8 R30, desc[UR6][R30.64+0x3] ;  /* 0x000003061e1e7981 */ /* 0x000ea2000c1e1100 */
[----:B------:R-:W-:Y:S01]  /*0fb0*/  IMAD.MOV.U32 R0, RZ, RZ, 0x3b808081 ;  /* 0x3b808081ff007424 */ /* 0x000fe200078e00ff */
[----:B------:R-:W-:Y:S03]  /*0fc0*/  BSSY.RECONVERGENT B2, `(.L_x_52) ;  /* 0x000000d000027945 */ /* 0x000fe60003800200 */
        /* <DEDUP_REMOVED lines=9> */
[----:B------:R-:W-:Y:S02]  /*1060*/  MOV R23, R25 ;  /* 0x0000001900177202 */ /* 0x000fe40000000f00 */
[----:B------:R-:W-:-:S07]  /*1070*/  MOV R18, 0x1090 ;  /* 0x0000109000127802 */ /* 0x000fce0000000f00 */
[----:B------:R-:W-:Y:S05]  /*1080*/  CALL.REL.NOINC `($__internal_1_$__cuda_sm3x_div_rn_noftz_f32_slowpath) ;  /* 0x0000000400bc7944 */ /* 0x000fea0003c00000 */
.L_x_53:
[----:B------:R-:W-:Y:S05]  /*1090*/  BSYNC.RECONVERGENT B2 ;  /* 0x0000000000027941 */ /* 0x000fea0003800200 */
.L_x_52:
        /* <DEDUP_REMOVED lines=19> */
[----:B------:R-:W-:-:S04]  /*11d0*/  IMAD.MOV.U32 R20, RZ, RZ, 0x3b808081 ;  /* 0x3b808081ff147424 */ /* 0x000fc800078e00ff */
        /* <DEDUP_REMOVED lines=10> */
[----:B------:R-:W-:Y:S02]  /*1280*/  MOV R23, R28 ;  /* 0x0000001c00177202 */ /* 0x000fe40000000f00 */
[----:B------:R-:W-:-:S07]  /*1290*/  MOV R18, 0x12b0 ;  /* 0x000012b000127802 */ /* 0x000fce0000000f00 */
[----:B------:R-:W-:Y:S05]  /*12a0*/  CALL.REL.NOINC `($__internal_1_$__cuda_sm3x_div_rn_noftz_f32_slowpath) ;  /* 0x0000000400347944 */ /* 0x000fea0003c00000 */
[----:B------:R-:W-:-:S07]  /*12b0*/  IMAD.MOV.U32 R20, RZ, RZ, R21 ;  /* 0x000000ffff147224 */ /* 0x000fce00078e0015 */
.L_x_55:
[----:B------:R-:W-:Y:S05]  /*12c0*/  BSYNC.RECONVERGENT B2 ;  /* 0x0000000000027941 */ /* 0x000fea0003800200 */
.L_x_54:
[----:B------:R-:W-:-:S04]  /*12d0*/  IADD3 R14, P0, PT, R14, UR4, RZ ;  /* 0x000000040e0e7c10 */ /* 0x000fc8000ff1e0ff */
[----:B------:R-:W-:-:S05]  /*12e0*/  IADD3.X R15, PT, PT, R15, UR5, RZ, P0, !PT ;  /* 0x000000050f0f7c10 */ /* 0x000fca00087fe4ff */
        /* <DEDUP_REMOVED lines=13> */
.L_x_57:
[----:B------:R-:W-:Y:S05]  /*13c0*/  BSYNC.RECONVERGENT B2 ;  /* 0x0000000000027941 */ /* 0x000fea0003800200 */
.L_x_56:
        /* <DEDUP_REMOVED lines=15> */
[----:B------:R-:W-:-:S07]  /*14c0*/  IMAD.MOV.U32 R18, RZ, RZ, R21 ;  /* 0x000000ffff127224 */ /* 0x000fce00078e0015 */
.L_x_59:
[----:B------:R-:W-:Y:S05]  /*14d0*/  BSYNC.RECONVERGENT B2 ;  /* 0x0000000000027941 */ /* 0x000fea0003800200 */
.L_x_58:
        /* <DEDUP_REMOVED lines=9> */
[----:B------:R-:W-:Y:S02]  /*1570*/  FMUL R4, R13, R4 ;  /* 0x000000040d047220 */ /* 0x000fe40000400000 */
[----:B------:R-:W-:-:S02]  /*1580*/  FFMA R9, R11, R9, R6 ;  /* 0x000000090b097223 */ /* 0x000fc40000000006 */
[----:B------:R-:W-:Y:S02]  /*1590*/  FFMA R7, R11, R7, R4 ;  /* 0x000000070b077223 */ /* 0x000fe40000000004 */
[C---:B------:R-:W-:Y:S01]  /*15a0*/  FFMA R9, R10.reuse, R2, R9 ;  /* 0x000000020a097223 */ /* 0x040fe20000000009 */
[----:B------:R-:W3:Y:S01]  /*15b0*/  F2F.F64.F32 R24, R24 ;  /* 0x0000001800187310 */ /* 0x000ee20000201800 */
[----:B-1----:R-:W1:Y:S01]  /*15c0*/  LDC.64 R14, c[0x0][0x390] ;  /* 0x0000e400ff0e7b82 */ /* 0x002e620000000a00 */
[----:B------:R-:W-:Y:S01]  /*15d0*/  FFMA R0, R10, R0, R7 ;  /* 0x000000000a007223 */ /* 0x000fe20000000007 */
[C-C-:B--2---:R-:W-:Y:S01]  /*15e0*/  DFMA R26, R22.reuse, UR4, R20.reuse ;  /* 0x00000004161a7c2b */ /* 0x144fe20008000014 */
[----:B------:R-:W-:Y:S01]  /*15f0*/  UMOV UR4, 0x8d4fdf3b ;  /* 0x8d4fdf3b00047882 */ /* 0x000fe20000000000 */
[--C-:B------:R-:W-:Y:S01]  /*1600*/  DFMA R22, R22, -UR8, R20.reuse ;  /* 0x8000000816167c2b */ /* 0x100fe20008000014 */
[----:B------:R-:W-:Y:S02]  /*1610*/  UMOV UR5, 0x3ff66e97 ;  /* 0x3ff66e9700057882 */ /* 0x000fe40000000000 */
[----:B---3--:R-:W-:Y:S01]  /*1620*/  DFMA R20, R24, UR4, R20 ;  /* 0x0000000418147c2b */ /* 0x008fe20008000014 */
[----:B------:R-:W-:Y:S01]  /*1630*/  UMOV UR4, 0x21187e7c ;  /* 0x21187e7c00047882 */ /* 0x000fe20000000000 */
[----:B------:R-:W-:-:S03]  /*1640*/  UMOV UR5, 0x3fe6da3c ;  /* 0x3fe6da3c00057882 */ /* 0x000fc60000000000 */
[----:B------:R-:W2:Y:S01]  /*1650*/  F2F.F32.F64 R26, R26 ;  /* 0x0000001a001a7310 */ /* 0x000ea20000301000 */
[----:B------:R-:W-:Y:S01]  /*1660*/  DFMA R22, R24, -UR4, R22 ;  /* 0x8000000418167c2b */ /* 0x000fe20008000016 */
[----:B------:R-:W-:Y:S01]  /*1670*/  FMUL R24, R13, R5 ;  /* 0x000000050d187220 */ /* 0x000fe20000400000 */
[----:B-1----:R-:W-:-:S05]  /*1680*/  IMAD R17, R17, R14, R16 ;  /* 0x0000000e11117224 */ /* 0x002fca00078e0210 */
[----:B------:R-:W1:Y:S01]  /*1690*/  F2F.F32.F64 R21, R20 ;  /* 0x0000001400157310 */ /* 0x000e620000301000 */
[----:B------:R-:W-:Y:S01]  /*16a0*/  FFMA R5, R11, R8, R24 ;  /* 0x000000080b057223 */ /* 0x000fe20000000018 */
[----:B------:R-:W-:Y:S02]  /*16b0*/  IMAD R15, R14, R15, RZ ;  /* 0x0000000f0e0f7224 */ /* 0x000fe400078e02ff */
[----:B0-----:R-:W-:-:S04]  /*16c0*/  IMAD.WIDE R18, R17, 0x4, R18 ;  /* 0x0000000411127825 */ /* 0x001fc800078e0212 */
[----:B------:R-:W-:Y:S01]  /*16d0*/  FFMA R4, R10, R3, R5 ;  /* 0x000000030a047223 */ /* 0x000fe20000000005 */
        /* <DEDUP_REMOVED lines=10> */
        .weak           $__internal_1_$__cuda_sm3x_div_rn_noftz_f32_slowpath
        .type           $__internal_1_$__cuda_sm3x_div_rn_noftz_f32_slowpath,@function
        .size           $__internal_1_$__cuda_sm3x_div_rn_noftz_f32_slowpath,(.L_x_111 - $__internal_1_$__cuda_sm3x_div_rn_noftz_f32_slowpath)
$__internal_1_$__cuda_sm3x_div_rn_noftz_f32_slowpath:
        /* <DEDUP_REMOVED lines=36> */
.L_x_61:
        /* <DEDUP_REMOVED lines=53> */
.L_x_68:
[----:B------:R-:W-:-:S04]  /*1d10*/  LOP3.LUT R21, R21, 0x80000000, RZ, 0xc0, !PT ;  /* 0x8000000015157812 */ /* 0x000fc800078ec0ff */
[----:B------:R-:W-:Y:S01]  /*1d20*/  LOP3.LUT R21, R21, 0x7f800000, RZ, 0xfc, !PT ;  /* 0x7f80000015157812 */ /* 0x000fe200078efcff */
[----:B------:R-:W-:Y:S06]  /*1d30*/  BRA `(.L_x_69) ;  /* 0x0000000000047947 */ /* 0x000fec0003800000 */
.L_x_67:
[----:B------:R-:W-:-:S07]  /*1d40*/  IMAD R21, R26, 0x800000, R21 ;  /* 0x008000001a157824 */ /* 0x000fce00078e0215 */
.L_x_69:
[----:B------:R-:W-:Y:S05]  /*1d50*/  BSYNC.RECONVERGENT B1 ;  /* 0x0000000000017941 */ /* 0x000fea0003800200 */
.L_x_66:
[----:B------:R-:W-:Y:S05]  /*1d60*/  BRA `(.L_x_70) ;  /* 0x0000000000207947 */ /* 0x000fea0003800000 */
.L_x_65:
[----:B------:R-:W-:-:S04]  /*1d70*/  LOP3.LUT R23, R24, 0x80000000, R23, 0x48, !PT ;  /* 0x8000000018177812 */ /* 0x000fc800078e4817 */
[----:B------:R-:W-:Y:S01]  /*1d80*/  LOP3.LUT R21, R23, 0x7f800000, RZ, 0xfc, !PT ;  /* 0x7f80000017157812 */ /* 0x000fe200078efcff */
[----:B------:R-:W-:Y:S06]  /*1d90*/  BRA `(.L_x_70) ;  /* 0x0000000000147947 */ /* 0x000fec0003800000 */
.L_x_64:
[----:B------:R-:W-:Y:S01]  /*1da0*/  LOP3.LUT R21, R24, 0x80000000, R23, 0x48, !PT ;  /* 0x8000000018157812 */ /* 0x000fe200078e4817 */
[----:B------:R-:W-:Y:S06]  /*1db0*/  BRA `(.L_x_70) ;  /* 0x00000000000c7947 */ /* 0x000fec0003800000 */
.L_x_63:
[----:B------:R-:W0:Y:S01]  /*1dc0*/  MUFU.RSQ R21, -QNAN ;  /* 0xffc0000000157908 */ /* 0x000e220000001400 */
[----:B------:R-:W-:Y:S05]  /*1dd0*/  BRA `(.L_x_70) ;  /* 0x0000000000047947 */ /* 0x000fea0003800000 */
.L_x_62:
[----:B------:R-:W-:-:S07]  /*1de0*/  FADD.FTZ R21, R23, R27 ;  /* 0x0000001b17157221 */ /* 0x000fce0000010000 */
.L_x_70:
[----:B------:R-:W-:Y:S05]  /*1df0*/  BSYNC.RECONVERGENT B0 ;  /* 0x0000000000007941 */ /* 0x000fea0003800200 */
.L_x_60:
[----:B------:R-:W-:Y:S01]  /*1e00*/  HFMA2 R23, -RZ, RZ, 0, 0 ;  /* 0x00000000ff177431 */ /* 0x000fe200000001ff */
[----:B------:R-:W-:-:S04]  /*1e10*/  MOV R22, R18 ;  /* 0x0000001200167202 */ /* 0x000fc80000000f00 */
[----:B0-----:R-:W-:Y:S05]  /*1e20*/  RET.REL.NODEC R22 `(_Z26resizeNormKernel_landscapeP6uchar1Pfiiiiff) ;  /* 0xffffffe016747950 */ /* 0x001fea0003c3ffff */
.L_x_71:
        /* <DEDUP_REMOVED lines=13> */
.L_x_111:


//--------------------- .text._Z25resizeNormKernel_openposeP6uchar3Pfiiiiffff --------------------------
	.section	.text._Z25resizeNormKernel_openposeP6uchar3Pfiiiiffff,"ax",@progbits
	.align	128
        .global         _Z25resizeNormKernel_openposeP6uchar3Pfiiiiffff
        .type           _Z25resizeNormKernel_openposeP6uchar3Pfiiiiffff,@function
        .size           _Z25resizeNormKernel_openposeP6uchar3Pfiiiiffff,(.L_x_112 - _Z25resizeNormKernel_openposeP6uchar3Pfiiiiffff)
        .other          _Z25resizeNormKernel_openposeP6uchar3Pfiiiiffff,@"STO_CUDA_ENTRY STV_DEFAULT"
_Z25resizeNormKernel_openposeP6uchar3Pfiiiiffff:
.text._Z25resizeNormKernel_openposeP6uchar3Pfiiiiffff:
[----:B------:R-:W-:Y:S08]  /*0000*/  LDC R1, c[0x0][0x37c] ;  /* 0x0000df00ff017b82 */ /* 0x000ff00000000800 */
[----:B------:R-:W0:Y:S01]  /*0010*/  LDC R6, c[0x0][0x390] ;  /* 0x0000e400ff067b82 */ /* 0x000e220000000800 */
[----:B------:R-:W1:Y:S07]  /*0020*/  S2R R4, SR_TID.X ;  /* 0x0000000000047919 */ /* 0x000e6e0000002100 */
[----:B------:R-:W1:Y:S08]  /*0030*/  S2UR UR4, SR_CTAID.X ;  /* 0x00000000000479c3 */ /* 0x000e700000002500 */
[----:B------:R-:W1:Y:S01]  /*0040*/  LDC R15, c[0x0][0x360] ;  /* 0x0000d800ff0f7b82 */ /* 0x000e620000000800 */
[----:B0-----:R-:W-:-:S04]  /*0050*/  IABS R5, R6 ;  /* 0x0000000600057213 */ /* 0x001fc80000000000 */
[----:B------:R-:W0:Y:S01]  /*0060*/  I2F.RP R0, R5 ;  /* 0x0000000500007306 */ /* 0x000e220000209400 */
[----:B-1----:R-:W-:Y:S01]  /*0070*/  IMAD R15, R15, UR4, R4 ;  /* 0x000000040f0f7c24 */ /* 0x002fe2000f8e0204 */
[----:B------:R-:W1:Y:S06]  /*0080*/  LDCU UR4, c[0x0][0x394] ;  /* 0x00007280ff0477ac */ /* 0x000e6c0008000800 */
[----:B0-----:R-:W0:Y:S02]  /*0090*/  MUFU.RCP R0, R0 ;  /* 0x0000000000007308 */ /* 0x001e240000001000 */
[----:B0-----:R-:W-:Y:S01]  /*00a0*/  VIADD R2, R0, 0xffffffe ;  /* 0x0ffffffe00027836 */ /* 0x001fe20000000000 */
[----:B------:R-:W-:-:S05]  /*00b0*/  IABS R0, R15 ;  /* 0x0000000f00007213 */ /* 0x000fca0000000000 */
[----:B------:R0:W2:Y:S02]  /*00c0*/  F2I.FTZ.U32.TRUNC.NTZ R3, R2 ;  /* 0x0000000200037305 */ /* 0x0000a4000021f000 */
[----:B0-----:R-:W-:Y:S02]  /*00d0*/  IMAD.MOV.U32 R2, RZ, RZ, RZ ;  /* 0x000000ffff027224 */ /* 0x001fe400078e00ff */
[----:B--2---:R-:W-:-:S04]  /*00e0*/  IMAD.MOV R8, RZ, RZ, -R3 ;  /* 0x000000ffff087224 */ /* 0x004fc800078e0a03 */
[----:B------:R-:W-:-:S04]  /*00f0*/  IMAD R7, R8, R5, RZ ;  /* 0x0000000508077224 */ /* 0x000fc800078e02ff */
[----:B------:R-:W-:-:S06]  /*0100*/  IMAD.HI.U32 R3, R3, R7, R2 ;  /* 0x0000000703037227 */ /* 0x000fcc00078e0002 */
[----:B------:R-:W-:-:S05]  /*0110*/  IMAD.HI.U32 R24, R3, R0, RZ ;  /* 0x0000000003187227 */ /* 0x000fca00078e00ff */
[----:B------:R-:W-:-:S05]  /*0120*/  IADD3 R3, PT, PT, -R24, RZ, RZ ;  /* 0x000000ff18037210 */ /* 0x000fca0007ffe1ff */
[----:B------:R-:W-:-:S05]  /*0130*/  IMAD R0, R5, R3, R0 ;  /* 0x0000000305007224 */ /* 0x000fca00078e0200 */
[----:B------:R-:W-:-:S13]  /*0140*/  ISETP.GT.U32.AND P1, PT, R5, R0, PT ;  /* 0x000000000500720c */ /* 0x000fda0003f24070 */
[----:B------:R-:W-:Y:S02]  /*0150*/  @!P1 IMAD.IADD R0, R0, 0x1, -R5 ;  /* 0x0000000100009824 */ /* 0x000fe400078e0a05 */
[----:B------:R-:W-:Y:S01]  /*0160*/  @!P1 VIADD R24, R24, 0x1 ;  /* 0x0000000118189836 */ /* 0x000fe20000000000 */
[----:B------:R-:W-:Y:S02]  /*0170*/  ISETP.NE.AND P1, PT, R6, RZ, PT ;  /* 0x000000ff0600720c */ /* 0x000fe40003f25270 */
[----:B------:R-:W-:Y:S02]  /*0180*/  ISETP.GE.U32.AND P0, PT, R0, R5, PT ;  /* 0x000000050000720c */ /* 0x000fe40003f06070 */
[----:B------:R-:W-:-:S04]  /*0190*/  LOP3.LUT R0, R15, R6, RZ, 0x3c, !PT ;  /* 0x000000060f007212 */ /* 0x000fc800078e3cff */
[----:B------:R-:W-:-:S07]  /*01a0*/  ISETP.GE.AND P2, PT, R0, RZ, PT ;  /* 0x000000ff0000720c */ /* 0x000fce0003f46270 */
[----:B------:R-:W-:-:S06]  /*01b0*/  @P0 VIADD R24, R24, 0x1 ;  /* 0x0000000118180836 */ /* 0x000fcc0000000000 */
[----:B------:R-:W-:Y:S02]  /*01c0*/  @!P2 IADD3 R24, PT, PT, -R24, RZ, RZ ;  /* 0x000000ff1818a210 */ /* 0x000fe40007ffe1ff */
[----:B------:R-:W-:-:S04]  /*01d0*/  @!P1 LOP3.LUT R24, RZ, R6, RZ, 0x33, !PT ;  /* 0x00000006ff189212 */ /* 0x000fc800078e33ff */
[----:B-1----:R-:W-:-:S04]  /*01e0*/  ISETP.GE.AND P0, PT, R24, UR4, PT ;  /* 0x0000000418007c0c */ /* 0x002fc8000bf06270 */
[----:B------:R-:W-:-:S13]  /*01f0*/  ISETP.LT.OR P0, PT, R6, RZ, P0 ;  /* 0x000000ff0600720c */ /* 0x000fda0000701670 */
[----:B------:R-:W-:Y:S05]  /*0200*/  @P0 EXIT ;  /* 0x000000000000094d */ /* 0x000fea0003800000 */
[----:B------:R-:W0:Y:S01]  /*0210*/  LDCU.128 UR4, c[0x0][0x3a0] ;  /* 0x00007400ff0477ac */ /* 0x000e220008000c00 */
[----:B------:R-:W-:Y:S01]  /*0220*/  IMAD.MOV R2, RZ, RZ, -R24 ;  /* 0x000000ffff027224 */ /* 0x000fe200078e0a18 */
[----:B------:R-:W-:Y:S01]  /*0230*/  I2FP.F32.S32 R0, R24 ;  /* 0x0000001800007245 */ /* 0x000fe20000201400 */
[----:B------:R-:W-:Y:S01]  /*0240*/  BSSY.RECONVERGENT B1, `(.L_x_72) ;  /* 0x0000074000017945 */ /* 0x000fe20003800200 */
[----:B------:R-:W1:Y:S01]  /*0250*/  LDCU.64 UR8, c[0x0][0x398] ;  /* 0x00007300ff0877ac */ /* 0x000e620008000a00 */
[----:B------:R-:W-:Y:S02]  /*0260*/  IMAD R15, R6, R2, R15 ;  /* 0x00000002060f7224 */ /* 0x000fe400078e020f */
[----:B------:R-:W-:Y:S02]  /*0270*/  IMAD.MOV.U32 R11, RZ, RZ, 0x3f000000 ;  /* 0x3f000000ff0b7424 */ /* 0x000fe400078e00ff */
[----:B0-----:R-:W-:Y:S01]  /*0280*/  FADD R10, R0, -UR7 ;  /* 0x80000007000a7e21 */ /* 0x001fe20008000000 */
[----:B------:R-:W-:Y:S01]  /*0290*/  I2FP.F32.S32 R0, R15 ;  /* 0x0000000f00007245 */ /* 0x000fe20000201400 */
[----:B------:R-:W-:Y:S04]  /*02a0*/  F2F.F64.F32 R8, UR5 ;  /* 0x0000000500087d10 */ /* 0x000fe80008201800 */
[----:B------:R-:W-:Y:S01]  /*02b0*/  FADD R0, R0, -UR6 ;  /* 0x8000000600007e21 */ /* 0x000fe20008000000 */
[----:B------:R-:W0:Y:S03]  /*02c0*/  LDCU.64 UR6, c[0x0][0x358] ;  /* 0x00006b00ff0677ac */ /* 0x000e260008000a00 */
[----:B------:R2:W3:Y:S08]  /*02d0*/  F2F.F64.F32 R6, R10 ;  /* 0x0000000a00067310 */ /* 0x0004f00000201800 */
[----:B------:R-:W4:Y:S01]  /*02e0*/  F2F.F64.F32 R2, R0 ;  /* 0x0000000000027310 */ /* 0x000f220000201800 */
[----:B--2---:R-:W-:Y:S01]  /*02f0*/  IMAD.MOV.U32 R10, RZ, RZ, 0x3f000000 ;  /* 0x3f000000ff0a7424 */ /* 0x004fe200078e00ff */
[----:B---3--:R-:W-:-:S06]  /*0300*/  DADD R6, R6, 0.5 ;  /* 0x3fe0000006067429 */ /* 0x008fcc0000000000 */
[----:B------:R-:W2:Y:S01]  /*0310*/  F2F.F64.F32 R4, UR4 ;  /* 0x0000000400047d10 */ /* 0x000ea20008201800 */
[----:B------:R-:W-:Y:S01]  /*0320*/  UMOV UR4, URZ ;  /* 0x000000ff00047c82 */ /* 0x000fe20008000000 */
[----:B----4-:R-:W-:Y:S02]  /*0330*/  DADD R2, R2, 0.5 ;  /* 0x3fe0000002027429 */ /* 0x010fe40000000000 */
[----:B------:R-:W-:Y:S01]  /*0340*/  DFMA R6, R6, R8, -0.5 ;  /* 0xbfe000000606742b */ /* 0x000fe20000000008 */
[----:B------:R-:W-:Y:S01]  /*0350*/  MOV R8, 0x3f000000 ;  /* 0x3f00000000087802 */ /* 0x000fe20000000f00 */
[----:B------:R-:W-:-:S04]  /*0360*/  IMAD.MOV.U32 R9, RZ, RZ, 0x406fe000 ;  /* 0x406fe000ff097424 */ /* 0x000fc800078e00ff */
[----:B--2---:R-:W-:-:S04]  /*0370*/  DFMA R2, R2, R4, -0.5 ;  /* 0xbfe000000202742b */ /* 0x004fc80000000004 */
[----:B------:R-:W2:Y:S08]  /*0380*/  F2F.F32.F64 R6, R6 ;  /* 0x0000000600067310 */ /* 0x000eb00000301000 */
[----:B------:R-:W3:Y:S08]  /*0390*/  F2F.F32.F64 R2, R2 ;  /* 0x0000000200027310 */ /* 0x000ef00000301000 */
[----:B--2---:R-:W1:Y:S08]  /*03a0*/  F2I.TRUNC.NTZ R33, R6 ;  /* 0x0000000600217305 */ /* 0x004e70000020f100 */
[----:B---3--:R-:W2:Y:S01]  /*03b0*/  F2I.TRUNC.NTZ R14, R2 ;  /* 0x00000002000e7305 */ /* 0x008ea2000020f100 */
[C---:B-1----:R-:W-:Y:S01]  /*03c0*/  ISETP.GE.AND P1, PT, R33.reuse, UR9, PT ;  /* 0x0000000921007c0c */ /* 0x042fe2000bf26270 */
[----:B------:R-:W-:Y:S01]  /*03d0*/  VIADD R7, R33, 0x1 ;  /* 0x0000000121077836 */ /* 0x000fe20000000000 */
[----:B------:R-:W-:-:S02]  /*03e0*/  I2FP.F32.S32 R5, R33 ;  /* 0x0000002100057245 */ /* 0x000fc40000201400 */
[----:B------:R-:W-:-:S03]  /*03f0*/  ISETP.LT.OR P1, PT, R33, RZ, P1 ;  /* 0x000000ff2100720c */ /* 0x000fc60000f21670 */
[----:B------:R-:W-:Y:S01]  /*0400*/  FADD R12, R6, -R5 ;  /* 0x80000005060c7221 */ /* 0x000fe20000000000 */
[C---:B--2---:R-:W-:Y:S01]  /*0410*/  ISETP.GE.AND P2, PT, R14.reuse, UR8, PT ;  /* 0x000000080e007c0c */ /* 0x044fe2000bf46270 */
[----:B------:R-:W-:Y:S01]  /*0420*/  VIADD R0, R14, 0x1 ;  /* 0x000000010e007836 */ /* 0x000fe20000000000 */
[----:B------:R-:W-:Y:S01]  /*0430*/  I2FP.F32.S32 R13, R14 ;  /* 0x0000000e000d7245 */ /* 0x000fe20000201400 */
[----:B------:R-:W-:Y:S01]  /*0440*/  FADD R6, -R12, 1 ;  /* 0x3f8000000c067421 */ /* 0x000fe20000000100 */
[----:B------:R-:W-:-:S03]  /*0450*/  ISETP.LT.OR P2, PT, R14, RZ, P2 ;  /* 0x000000ff0e00720c */ /* 0x000fc60001741670 */
[----:B------:R-:W-:Y:S01]  /*0460*/  FADD R13, R2, -R13 ;  /* 0x8000000d020d7221 */ /* 0x000fe20000000000 */
[----:B------:R-:W-:-:S03]  /*0470*/  PLOP3.LUT P0, PT, P2, P1, PT, 0xf8, 0x8f ;  /* 0x00000000008f781c */ /* 0x000fc60001703f70 */
[----:B------:R-:W-:-:S10]  /*0480*/  FADD R5, -R13, 1 ;  /* 0x3f8000000d057421 */ /* 0x000fd40000000100 */
[----:B0-----:R-:W-:Y:S05]  /*0490*/  @P0 BRA `(.L_x_73) ;  /* 0x0000000400380947 */ /* 0x001fea0003800000 */
[----:B------:R-:W0:Y:S01]  /*04a0*/  LDC.64 R16, c[0x0][0x380] ;  /* 0x0000e000ff107b82 */ /* 0x000e220000000a00 */
[----:B------:R-:W-:-:S04]  /*04b0*/  IMAD R3, R33, UR8, R14 ;  /* 0x0000000821037c24 */ /* 0x000fc8000f8e020e */
[----:B0-----:R-:W-:-:S05]  /*04c0*/  IMAD.WIDE R16, R3, 0x3, R16 ;  /* 0x0000000303107825 */ /* 0x001fca00078e0210 */
[----:B------:R-:W2:Y:S01]  /*04d0*/  LDG.E.U8 R4, desc[UR6][R16.64] ;  /* 0x0000000610047981 */ /* 0x000ea2000c1e1100 */
[----:B------:R-:W0:Y:S01]  /*04e0*/  MUFU.RCP64H R19, 255 ;  /* 0x406fe00000137908 */ /* 0x000e220000001800 */
[----:B------:R-:W-:Y:S01]  /*04f0*/  MOV R10, 0x0 ;  /* 0x00000000000a7802 */ /* 0x000fe20000000f00 */
[----:B------:R-:W-:Y:S01]  /*0500*/  IMAD.MOV.U32 R11, RZ, RZ, 0x406fe000 ;  /* 0x406fe000ff0b7424 */ /* 0x000fe200078e00ff */
[----:B------:R-:W5:Y:S01]  /*0510*/  LDG.E.U8 R3, desc[UR6][R16.64+0x1] ;  /* 0x0000010610037981 */ /* 0x000f62000c1e1100 */
[----:B------:R-:W-:-:S03]  /*0520*/  IMAD.MOV.U32 R18, RZ, RZ, 0x1 ;  /* 0x00000001ff127424 */ /* 0x000fc600078e00ff */
[----:B------:R1:W5:Y:S01]  /*0530*/  LDG.E.U8 R2, desc[UR6][R16.64+0x2] ;  /* 0x0000020610027981 */ /* 0x000362000c1e1100 */
[----:B------:R-:W-:Y:S02]  /*0540*/  BSSY.RECONVERGENT B2, `(.L_x_74) ;  /* 0x0000012000027945 */ /* 0x000fe40003800200 */
[----:B0-----:R-:W-:-:S08]  /*0550*/  DFMA R20, R18, -R10, 1 ;  /* 0x3ff000001214742b */ /* 0x001fd0000000080a */
[----:B------:R-:W-:-:S08]  /*0560*/  DFMA R20, R20, R20, R20 ;  /* 0x000000141414722b */ /* 0x000fd00000000014 */
[----:B------:R-:W-:-:S08]  /*0570*/  DFMA R20, R18, R20, R18 ;  /* 0x000000141214722b */ /* 0x000fd00000000012 */
[----:B------:R-:W-:-:S08]  /*0580*/  DFMA R10, R20, -R10, 1 ;  /* 0x3ff00000140a742b */ /* 0x000fd0000000080a */
[----:B------:R-:W-:Y:S01]  /*0590*/  DFMA R10, R20, R10, R20 ;  /* 0x0000000a140a722b */ /* 0x000fe20000000014 */
[----:B--2---:R-:W0:Y:S07]  /*05a0*/  I2F.F64.U16 R18, R4 ;  /* 0x0000000400127312 */ /* 0x004e2e0000101800 */
[----:B0-----:R-:W-:Y:S01]  /*05b0*/  DMUL R20, R18, R10 ;  /* 0x0000000a12147228 */ /* 0x001fe20000000000 */
[----:B------:R-:W-:-:S07]  /*05c0*/  FSETP.GEU.AND P3, PT, |R19|, 6.5827683646048100446e-37, PT ;  /* 0x036000001300780b */ /* 0x000fce0003f6e200 */
[----:B-1----:R-:W-:-:S08]  /*05d0*/  DFMA R16, R20, -255, R18 ;  /* 0xc06fe0001410782b */ /* 0x002fd00000000012 */
[----:B------:R-:W-:-:S10]  /*05e0*/  DFMA R10, R10, R16, R20 ;  /* 0x000000100a0a722b */ /* 0x000fd40000000014 */
[----:B------:R-:W-:-:S05]  /*05f0*/  FFMA R8, RZ, 3.748046875, R11 ;  /* 0x406fe000ff087823 */ /* 0x000fca000000000b */
[----:B------:R-:W-:-:S13]  /*0600*/  FSETP.GT.AND P0, PT, |R8|, 1.469367938527859385e-39, PT ;  /* 0x001000000800780b */ /* 0x000fda0003f04200 */
[----:B------:R-:W-:Y:S05]  /*0610*/  @P0 BRA P3, `(.L_x_75) ;  /* 0x0000000000100947 */ /* 0x000fea0001800000 */
[----:B------:R-:W-:-:S07]  /*0620*/  MOV R26, 0x640 ;  /* 0x00000640001a7802 */ /* 0x000fce0000000f00 */
[----:B-----5:R-:W-:Y:S05]  /*0630*/  CALL.REL.NOINC `($__internal_2_$__cuda_sm20_div_rn_f64_full) ;  /* 0x0000001400587944 */ /* 0x020fea0003c00000 */
[----:B------:R-:W-:Y:S01]  /*0640*/  IMAD.MOV.U32 R10, RZ, RZ, R16 ;  /* 0x000000ffff0a7224 */ /* 0x000fe200078e0010 */
[----:B------:R-:W-:-:S07]  /*0650*/  MOV R11, R17 ;  /* 0x00000011000b7202 */ /* 0x000fce0000000f00 */
.L_x_75:
[----:B------:R-:W-:Y:S05]  /*0660*/  BSYNC.RECONVERGENT B2 ;  /* 0x0000000000027941 */ /* 0x000fea0003800200 */
.L_x_74:
[----:B------:R-:W0:Y:S01]  /*0670*/  MUFU.RCP64H R19, 255 ;  /* 0x406fe00000137908 */ /* 0x000e220000001800 */
[----:B------:R-:W-:Y:S01]  /*0680*/  IMAD.MOV.U32 R16, RZ, RZ, 0x0 ;  /* 0x00000000ff107424 */ /* 0x000fe200078e00ff */
[----:B------:R-:W-:Y:S01]  /*0690*/  BSSY.RECONVERGENT B2, `(.L_x_76) ;  /* 0x0000013000027945 */ /* 0x000fe20003800200 */
[----:B------:R-:W-:Y:S02]  /*06a0*/  IMAD.MOV.U32 R17, RZ, RZ, 0x406fe000 ;  /* 0x406fe000ff117424 */ /* 0x000fe400078e00ff */
[----:B------:R-:W-:-:S03]  /*06b0*/  IMAD.MOV.U32 R18, RZ, RZ, 0x1 ;  /* 0x00000001ff127424 */ /* 0x000fc600078e00ff */
[----:B------:R-:W-:Y:S03]  /*06c0*/  F2F.F32.F64 R11, R10 ;  /* 0x0000000a000b7310 */ /* 0x000fe60000301000 */
[----:B0-----:R-:W-:-:S08]  /*06d0*/  DFMA R20, R18, -R16, 1 ;  /* 0x3ff000001214742b */ /* 0x001fd00000000810 */
[----:B------:R-:W-:-:S08]  /*06e0*/  DFMA R20, R20, R20, R20 ;  /* 0x000000141414722b */ /* 0x000fd00000000014 */
[----:B------:R-:W-:Y:S01]  /*06f0*/  DFMA R20, R18, R20, R18 ;  /* 0x000000141214722b */ /* 0x000fe20000000012 */
[----:B-----5:R-:W0:Y:S07]  /*0700*/  I2F.F64.U16 R18, R3 ;  /* 0x0000000300127312 */ /* 0x020e2e0000101800 */
[----:B------:R-:W-:-:S08]  /*0710*/  DFMA R16, R20, -R16, 1 ;  /* 0x3ff000001410742b */ /* 0x000fd00000000810 */
[----:B------:R-:W-:Y:S01]  /*0720*/  DFMA R22, R20, R16, R20 ;  /* 0x000000101416722b */ /* 0x000fe20000000014 */
[----:B0-----:R-:W-:-:S07]  /*0730*/  FSETP.GEU.AND P3, PT, |R19|, 6.5827683646048100446e-37, PT ;  /* 0x036000001300780b */ /* 0x001fce0003f6e200 */
[----:B------:R-:W-:-:S08]  /*0740*/  DMUL R16, R22, R18 ;  /* 0x0000001216107228 */ /* 0x000fd00000000000 */
[----:B------:R-:W-:-:S08]  /*0750*/  DFMA R20, R16, -255, R18 ;  /* 0xc06fe0001014782b */ /* 0x000fd00000000012 */
[----:B------:R-:W-:-:S10]  /*0760*/  DFMA R16, R22, R20, R16 ;  /* 0x000000141610722b */ /* 0x000fd40000000010 */
[----:B------:R-:W-:-:S05]  /*0770*/  FFMA R4, RZ, 3.748046875, R17 ;  /* 0x406fe000ff047823 */ /* 0x000fca0000000011 */
[----:B------:R-:W-:-:S13]  /*0780*/  FSETP.GT.AND P0, PT, |R4|, 1.469367938527859385e-39, PT ;  /* 0x001000000400780b */ /* 0x000fda0003f04200 */
[----:B------:R-:W-:Y:S05]  /*0790*/  @P0 BRA P3, `(.L_x_77) ;  /* 0x0000000000080947 */ /* 0x000fea0001800000 */
[----:B------:R-:W-:-:S07]  /*07a0*/  MOV R26, 0x7c0 ;  /* 0x000007c0001a7802 */ /* 0x000fce0000000f00 */
[----:B------:R-:W-:Y:S05]  /*07b0*/  CALL.REL.NOINC `($__internal_2_$__cuda_sm20_div_rn_f64_full) ;  /* 0x0000001000f87944 */ /* 0x000fea0003c00000 */
.L_x_77:
[----:B------:R-:W-:Y:S05]  /*07c0*/  BSYNC.RECONVERGENT B2 ;  /* 0x0000000000027941 */ /* 0x000fea0003800200 */
.L_x_76:
[----:B------:R-:W0:Y:S01]  /*07d0*/  MUFU.RCP64H R21, 255 ;  /* 0x406fe00000157908 */ /* 0x000e220000001800 */
[----:B------:R-:W-:Y:S01]  /*07e0*/  MOV R18, 0x0 ;  /* 0x0000000000127802 */ /* 0x000fe20000000f00 */
[----:B------:R-:W-:Y:S01]  /*07f0*/  IMAD.MOV.U32 R19, RZ, RZ, 0x406fe000 ;  /* 0x406fe000ff137424 */ /* 0x000fe200078e00ff */
[----:B------:R-:W-:Y:S01]  /*0800*/  BSSY.RECONVERGENT B2, `(.L_x_78) ;  /* 0x0000016000027945 */ /* 0x000fe20003800200 */
[----:B------:R-:W-:-:S04]  /*0810*/  IMAD.MOV.U32 R20, RZ, RZ, 0x1 ;  /* 0x00000001ff147424 */ /* 0x000fc800078e00ff */
[----:B------:R-:W1:Y:S08]  /*0820*/  I2F.F64.U16 R2, R2 ;  /* 0x0000000200027312 */ /* 0x000e700000101800 */
[----:B------:R2:W3:Y:S01]  /*0830*/  F2F.F32.F64 R10, R16 ;  /* 0x00000010000a7310 */ /* 0x0004e20000301000 */
[----:B0-----:R-:W-:Y:S01]  /*0840*/  DFMA R22, R20, -R18, 1 ;  /* 0x3ff000001416742b */ /* 0x001fe20000000812 */
[----:B-1----:R-:W-:-:S07]  /*0850*/  FSETP.GEU.AND P3, PT, |R3|, 6.5827683646048100446e-37, PT ;  /* 0x036000000300780b */ /* 0x002fce0003f6e200 */
[----:B------:R-:W-:-:S08]  /*0860*/  DFMA R22, R22, R22, R22 ;  /* 0x000000161616722b */ /* 0x000fd00000000016 */
[----:B------:R-:W-:-:S08]  /*0870*/  DFMA R22, R20, R22, R20 ;  /* 0x000000161416722b */ /* 0x000fd00000000014 */
[----:B------:R-:W-:-:S08]  /*0880*/  DFMA R18, R22, -R18, 1 ;  /* 0x3ff000001612742b */ /* 0x000fd00000000812 */
[----:B------:R-:W-:-:S08]  /*0890*/  DFMA R22, R22, R18, R22 ;  /* 0x000000121616722b */ /* 0x000fd00000000016 */
[----:B------:R-:W-:-:S08]  /*08a0*/  DMUL R18, R22, R2 ;  /* 0x0000000216127228 */ /* 0x000fd00000000000 */
[----:B------:R-:W-:-:S08]  /*08b0*/  DFMA R20, R18, -255, R2 ;  /* 0xc06fe0001214782b */ /* 0x000fd00000000002 */
[----:B------:R-:W-:-:S10]  /*08c0*/  DFMA R18, R22, R20, R18 ;  /* 0x000000141612722b */ /* 0x000fd40000000012 */
[----:B------:R-:W-:-:S05]  /*08d0*/  FFMA R4, RZ, 3.748046875, R19 ;  /* 0x406fe000ff047823 */ /* 0x000fca0000000013 */
[----:B------:R-:W-:-:S13]  /*08e0*/  FSETP.GT.AND P0, PT, |R4|, 1.469367938527859385e-39, PT ;  /* 0x001000000400780b */ /* 0x000fda0003f04200 */
[----:B--23--:R-:W-:Y:S05]  /*08f0*/  @P0 BRA P3, `(.L_x_79) ;  /* 0x0000000000180947 */ /* 0x00cfea0001800000 */
[----:B------:R-:W-:Y:S01]  /*0900*/  IMAD.MOV.U32 R18, RZ, RZ, R2 ;  /* 0x000000ffff127224 */ /* 0x000fe200078e0002 */
[----:B------:R-:W-:Y:S02]  /*0910*/  MOV R19, R3 ;  /* 0x0000000300137202 */ /* 0x000fe40000000f00 */
[----:B------:R-:W-:-:S07]  /*0920*/  MOV R26, 0x940 ;  /* 0x00000940001a7802 */ /* 0x000fce0000000f00 */
[----:B------:R-:W-:Y:S05]  /*0930*/  CALL.REL.NOINC `($__internal_2_$__cuda_sm20_div_rn_f64_full) ;  /* 0x0000001000987944 */ /* 0x000fea0003c00000 */
[----:B------:R-:W-:Y:S02]  /*0940*/  IMAD.MOV.U32 R18, RZ, RZ, R16 ;  /* 0x000000ffff127224 */ /* 0x000fe400078e0010 */
[----:B------:R-:W-:-:S07]  /*0950*/  IMAD.MOV.U32 R19, RZ, RZ, R17 ;  /* 0x000000ffff137224 */ /* 0x000fce00078e0011 */
.L_x_79:
[----:B------:R-:W-:Y:S05]  /*0960*/  BSYNC.RECONVERGENT B2 ;  /* 0x0000000000027941 */ /* 0x000fea0003800200 */
.L_x_78:
[----:B------:R0:W1:Y:S02]  /*0970*/  F2F.F32.F64 R8, R18 ;  /* 0x0000001200087310 */ /* 0x0000640000301000 */
.L_x_73:
[----:B------:R-:W-:Y:S05]  /*0980*/  BSYNC.RECONVERGENT B1 ;  /* 0x0000000000017941 */ /* 0x000fea0003800200 */
.L_x_72:
[----:B------:R-:W2:Y:S01]  /*0990*/  LDCU UR5, c[0x0][0x398] ;  /* 0x00007300ff0577ac */ /* 0x000ea20008000800 */
[----:B------:R-:W-:Y:S01]  /*09a0*/  BSSY.RECONVERGENT B1, `(.L_x_80) ;  /* 0x0000057000017945 */ /* 0x000fe20003800200 */
[----:B------:R-:W-:Y:S01]  /*09b0*/  IMAD.MOV.U32 R4, RZ, RZ, 0x3f000000 ;  /* 0x3f000000ff047424 */ /* 0x000fe200078e00ff */
[----:B------:R-:W-:Y:S01]  /*09c0*/  MOV R3, 0x3f000000 ;  /* 0x3f00000000037802 */ /* 0x000fe20000000f00 */
[----:B------:R-:W-:Y:S01]  /*09d0*/  IMAD.MOV.U32 R2, RZ, RZ, 0x3f000000 ;  /* 0x3f000000ff027424 */ /* 0x000fe200078e00ff */
[----:B--2---:R-:W-:-:S04]  /*09e0*/  ISETP.GE.AND P0, PT, R0, UR5, PT ;  /* 0x0000000500007c0c */ /* 0x004fc8000bf06270 */
[----:B------:R-:W-:-:S04]  /*09f0*/  ISETP.LT.OR P0, PT, R14, -0x1, P0 ;  /* 0xffffffff0e00780c */ /* 0x000fc80000701670 */
[----:B------:R-:W-:-:S13]  /*0a00*/  PLOP3.LUT P1, PT, P0, P1, PT, 0xf8, 0x8f ;  /* 0x00000000008f781c */ /* 0x000fda0000723f70 */
[----:B------:R-:W-:Y:S05]  /*0a10*/  @P1 BRA `(.L_x_81) ;  /* 0x00000004003c1947 */ /* 0x000fea0003800000 */
[----:B------:R-:W2:Y:S01]  /*0a20*/  LDC.64 R26, c[0x0][0x380] ;  /* 0x0000e000ff1a7b82 */ /* 0x000ea20000000a00 */
[----:B------:R-:W-:Y:S01]  /*0a30*/  IMAD R3, R33, UR5, RZ ;  /* 0x0000000521037c24 */ /* 0x000fe2000f8e02ff */
[----:B------:R-:W-:-:S04]  /*0a40*/  SHF.R.S32.HI R0, RZ, 0x1f, R14 ;  /* 0x0000001fff007819 */ /* 0x000fc8000001140e */
[----:B------:R-:W-:-:S04]  /*0a50*/  IADD3 R17, P1, PT, R14, R3, RZ ;  /* 0x000000030e117210 */ /* 0x000fc80007f3e0ff */
[----:B------:R-:W-:-:S05]  /*0a60*/  LEA.HI.X.SX32 R0, R3, R0, 0x1, P1 ;  /* 0x0000000003007211 */ /* 0x000fca00008f0eff */
[----:B------:R-:W-:Y:S02]  /*0a70*/  IMAD R3, R0, 0x3, RZ ;  /* 0x0000000300037824 */ /* 0x000fe400078e02ff */
[----:B--2---:R-:W-:-:S04]  /*0a80*/  IMAD.WIDE.U32 R26, R17, 0x3, R26 ;  /* 0x00000003111a7825 */ /* 0x004fc800078e001a */
[----:B------:R-:W-:-:S05]  /*0a90*/  IMAD.IADD R27, R27, 0x1, R3 ;  /* 0x000000011b1b7824 */ /* 0x000fca00078e0203 */
[----:B------:R-:W2:Y:S04]  /*0aa0*/  LDG.E.U8 R3, desc[UR6][R26.64+0x3] ;  /* 0x000003061a037981 */ /* 0x000ea8000c1e1100 */
[----:B------:R3:W5:Y:S04]  /*0ab0*/  LDG.E.U8 R2, desc[UR6][R26.64+0x4] ;  /* 0x000004061a027981 */ /* 0x000768000c1e1100 */
[----:B------:R3:W5:Y:S01]  /*0ac0*/  LDG.E.U8 R0, desc[UR6][R26.64+0x5] ;  /* 0x000005061a007981 */ /* 0x000762000c1e1100 */
[----:B0-----:R-:W0:Y:S01]  /*0ad0*/  MUFU.RCP64H R19, 255 ;  /* 0x406fe00000137908 */ /* 0x001e220000001800 */
[----:B------:R-:W-:-:S02]  /*0ae0*/  HFMA2 R17, -RZ, RZ, 2.216796875, -512 ;  /* 0x406fe000ff117431 */ /* 0x000fc400000001ff */
[----:B------:R-:W-:Y:S01]  /*0af0*/  IMAD.MOV.U32 R16, RZ, RZ, 0x0 ;  /* 0x00000000ff107424 */ /* 0x000fe200078e00ff */
[----:B------:R-:W-:Y:S01]  /*0b00*/  BSSY.RECONVERGENT B2, `(.L_x_82) ;  /* 0x0000011000027945 */ /* 0x000fe20003800200 */
[----:B------:R-:W-:-:S06]  /*0b10*/  IMAD.MOV.U32 R18, RZ, RZ, 0x1 ;  /* 0x00000001ff127424 */ /* 0x000fcc00078e00ff */
        /* <DEDUP_REMOVED lines=8> */
[----:B------:R-:W-:-:S08]  /*0ba0*/  DFMA R20, R22, -255, R18 ;  /* 0xc06fe0001614782b */ /* 0x000fd00000000012 */
[----:B------:R-:W-:-:S10]  /*0bb0*/  DFMA R16, R16, R20, R22 ;  /* 0x000000141010722b */ /* 0x000fd40000000016 */
[----:B------:R-:W-:-:S05]  /*0bc0*/  FFMA R4, RZ, 3.748046875, R17 ;  /* 0x406fe000ff047823 */ /* 0x000fca0000000011 */
[----:B------:R-:W-:-:S13]  /*0bd0*/  FSETP.GT.AND P1, PT, |R4|, 1.469367938527859385e-39, PT ;  /* 0x001000000400780b */ /* 0x000fda0003f24200 */
[----:B---3--:R-:W-:Y:S05]  /*0be0*/  @P1 BRA P3, `(.L_x_83) ;  /* 0x0000000000081947 */ /* 0x008fea0001800000 */
[----:B------:R-:W-:-:S07]  /*0bf0*/  MOV R26, 0xc10 ;  /* 0x00000c10001a7802 */ /* 0x000fce0000000f00 */
[----:B-1---5:R-:W-:Y:S05]  /*0c00*/  CALL.REL.NOINC `($__internal_2_$__cuda_sm20_div_rn_f64_full) ;  /* 0x0000000c00e47944 */ /* 0x022fea0003c00000 */
.L_x_83:
[----:B------:R-:W-:Y:S05]  /*0c10*/  BSYNC.RECONVERGENT B2 ;  /* 0x0000000000027941 */ /* 0x000fea0003800200 */
.L_x_82:
[----:B------:R-:W0:Y:S01]  /*0c20*/  MUFU.RCP64H R19, 255 ;  /* 0x406fe00000137908 */ /* 0x000e220000001800 */
[----:B------:R-:W-:Y:S01]  /*0c30*/  IMAD.MOV.U32 R20, RZ, RZ, 0x0 ;  /* 0x00000000ff147424 */ /* 0x000fe200078e00ff */
[----:B------:R-:W-:Y:S01]  /*0c40*/  MOV R18, 0x1 ;  /* 0x0000000100127802 */ /* 0x000fe20000000f00 */
[----:B------:R-:W-:Y:S01]  /*0c50*/  IMAD.MOV.U32 R21, RZ, RZ, 0x406fe000 ;  /* 0x406fe000ff157424 */ /* 0x000fe200078e00ff */
[----:B------:R-:W-:Y:S04]  /*0c60*/  BSSY.RECONVERGENT B2, `(.L_x_84) ;  /* 0x0000013000027945 */ /* 0x000fe80003800200 */
[----:B------:R-:W-:Y:S01]  /*0c70*/  F2F.F32.F64 R4, R16 ;  /* 0x0000001000047310 */ /* 0x000fe20000301000 */
        /* <DEDUP_REMOVED lines=14> */
[----:B-1----:R-:W-:Y:S05]  /*0d60*/  CALL.REL.NOINC `($__internal_2_$__cuda_sm20_div_rn_f64_full) ;  /* 0x0000000c008c7944 */ /* 0x002fea0003c00000 */
[----:B------:R-:W-:Y:S02]  /*0d70*/  IMAD.MOV.U32 R20, RZ, RZ, R16 ;  /* 0x000000ffff147224 */ /* 0x000fe400078e0010 */
[----:B------:R-:W-:-:S07]  /*0d80*/  IMAD.MOV.U32 R21, RZ, RZ, R17 ;  /* 0x000000ffff157224 */ /* 0x000fce00078e0011 */
.L_x_85:
[----:B------:R-:W-:Y:S05]  /*0d90*/  BSYNC.RECONVERGENT B2 ;  /* 0x0000000000027941 */ /* 0x000fea0003800200 */
.L_x_84:
[----:B------:R-:W0:Y:S01]  /*0da0*/  MUFU.RCP64H R19, 255 ;  /* 0x406fe00000137908 */ /* 0x000e220000001800 */
[----:B------:R-:W-:Y:S01]  /*0db0*/  IMAD.MOV.U32 R16, RZ, RZ, 0x0 ;  /* 0x00000000ff107424 */ /* 0x000fe200078e00ff */
[----:B------:R-:W-:Y:S01]  /*0dc0*/  MOV R17, 0x406fe000 ;  /* 0x406fe00000117802 */ /* 0x000fe20000000f00 */
[----:B------:R-:W-:Y:S01]  /*0dd0*/  IMAD.MOV.U32 R18, RZ, RZ, 0x1 ;  /* 0x00000001ff127424 */ /* 0x000fe200078e00ff */
[----:B------:R-:W-:Y:S05]  /*0de0*/  BSSY.RECONVERGENT B2, `(.L_x_86) ;  /* 0x0000011000027945 */ /* 0x000fea0003800200 */
[----:B0-----:R-:W-:-:S08]  /*0df0*/  DFMA R2, R18, -R16, 1 ;  /* 0x3ff000001202742b */ /* 0x001fd00000000810 */
[----:B------:R-:W-:-:S08]  /*0e00*/  DFMA R2, R2, R2, R2 ;  /* 0x000000020202722b */ /* 0x000fd00000000002 */
[----:B------:R-:W-:Y:S01]  /*0e10*/  DFMA R2, R18, R2, R18 ;  /* 0x000000021202722b */ /* 0x000fe20000000012 */
[----:B------:R-:W0:Y:S07]  /*0e20*/  I2F.F64.U16 R18, R0 ;  /* 0x0000000000127312 */ /* 0x000e2e0000101800 */
[----:B------:R-:W-:-:S08]  /*0e30*/  DFMA R16, R2, -R16, 1 ;  /* 0x3ff000000210742b */ /* 0x000fd00000000810 */
[----:B------:R-:W-:Y:S01]  /*0e40*/  DFMA R16, R2, R16, R2 ;  /* 0x000000100210722b */ /* 0x000fe20000000002 */
[----:B0-----:R-:W-:-:S07]  /*0e50*/  FSETP.GEU.AND P3, PT, |R19|, 6.5827683646048100446e-37, PT ;  /* 0x036000001300780b */ /* 0x001fce0003f6e200 */
[----:B------:R-:W-:-:S08]  /*0e60*/  DMUL R22, R16, R18 ;  /* 0x0000001210167228 */ /* 0x000fd00000000000 */
[----:B------:R-:W-:-:S08]  /*0e70*/  DFMA R2, R22, -255, R18 ;  /* 0xc06fe0001602782b */ /* 0x000fd00000000012 */
[----:B------:R-:W-:Y:S02]  /*0e80*/  DFMA R16, R16, R2, R22 ;  /* 0x000000021010722b */ /* 0x000fe40000000016 */
[----:B------:R0:W2:Y:S08]  /*0e90*/  F2F.F32.F64 R3, R20 ;  /* 0x0000001400037310 */ /* 0x0000b00000301000 */
[----:B------:R-:W-:-:S05]  /*0ea0*/  FFMA R2, RZ, 3.748046875, R17 ;  /* 0x406fe000ff027823 */ /* 0x000fca0000000011 */
[----:B------:R-:W-:-:S13]  /*0eb0*/  FSETP.GT.AND P1, PT, |R2|, 1.469367938527859385e-39, PT ;  /* 0x001000000200780b */ /* 0x000fda0003f24200 */
[----:B0-2---:R-:W-:Y:S05]  /*0ec0*/  @P1 BRA P3, `(.L_x_87) ;  /* 0x0000000000081947 */ /* 0x005fea0001800000 */
[----:B------:R-:W-:-:S07]  /*0ed0*/  MOV R26, 0xef0 ;  /* 0x00000ef0001a7802 */ /* 0x000fce0000000f00 */
[----:B-1----:R-:W-:Y:S05]  /*0ee0*/  CALL.REL.NOINC `($__internal_2_$__cuda_sm20_div_rn_f64_full) ;  /* 0x0000000c002c7944 */ /* 0x002fea0003c00000 */
.L_x_87:
[----:B------:R-:W-:Y:S05]  /*0ef0*/  BSYNC.RECONVERGENT B2 ;  /* 0x0000000000027941 */ /* 0x000fea0003800200 */
.L_x_86:
[----:B------:R2:W3:Y:S02]  /*0f00*/  F2F.F32.F64 R2, R16 ;  /* 0x0000001000027310 */ /* 0x0004e40000301000 */
.L_x_81:
[----:B------:R-:W-:Y:S05]  /*0f10*/  BSYNC.RECONVERGENT B1 ;  /* 0x0000000000017941 */ /* 0x000fea0003800200 */
.L_x_80:
[----:B------:R-:W4:Y:S01]  /*0f20*/  LDCU UR5, c[0x0][0x39c] ;  /* 0x00007380ff0577ac */ /* 0x000f220008000800 */
[----:B------:R-:W-:Y:S01]  /*0f30*/  ISETP.LT.OR P2, PT, R33, -0x1, P2 ;  /* 0xffffffff2100780c */ /* 0x000fe20001741670 */
[----:B------:R-:W-:Y:S01]  /*0f40*/  BSSY.RECONVERGENT B1, `(.L_x_88) ;  /* 0x0000051000017945 */ /* 0x000fe20003800200 */
[----:B------:R-:W-:Y:S01]  /*0f50*/  IMAD.MOV.U32 R0, RZ, RZ, 0x3f000000 ;  /* 0x3f000000ff007424 */ /* 0x000fe200078e00ff */
[----:B------:R-:W-:Y:S01]  /*0f60*/  MOV R29, 0x3f000000 ;  /* 0x3f000000001d7802 */ /* 0x000fe20000000f00 */
[----:B------:R-:W-:Y:S01]  /*0f70*/  IMAD.MOV.U32 R30, RZ, RZ, 0x3f000000 ;  /* 0x3f000000ff1e7424 */ /* 0x000fe200078e00ff */
[----:B----4-:R-:W-:-:S13]  /*0f80*/  ISETP.GE.OR P2, PT, R7, UR5, P2 ;  /* 0x0000000507007c0c */ /* 0x010fda0009746670 */
[----:B------:R-:W-:Y:S05]  /*0f90*/  @P2 BRA `(.L_x_89) ;  /* 0x00000004002c2947 */ /* 0x000fea0003800000 */
[----:B------:R-:W4:Y:S01]  /*0fa0*/  LDC.64 R26, c[0x0][0x380] ;  /* 0x0000e000ff1a7b82 */ /* 0x000f220000000a00 */
[----:B------:R-:W2:Y:S02]  /*0fb0*/  LDCU UR5, c[0x0][0x398] ;  /* 0x00007300ff0577ac */ /* 0x000ea40008000800 */
[----:B--2---:R-:W-:-:S04]  /*0fc0*/  IMAD R17, R7, UR5, R14 ;  /* 0x0000000507117c24 */ /* 0x004fc8000f8e020e */
[----:B----4-:R-:W-:-:S05]  /*0fd0*/  IMAD.WIDE R26, R17, 0x3, R26 ;  /* 0x00000003111a7825 */ /* 0x010fca00078e021a */
[----:B------:R-:W2:Y:S04]  /*0fe0*/  LDG.E.U8 R0, desc[UR6][R26.64] ;  /* 0x000000061a007981 */ /* 0x000ea8000c1e1100 */
[----:B------:R4:W5:Y:S04]  /*0ff0*/  LDG.E.U8 R30, desc[UR6][R26.64+0x1] ;  /* 0x000001061a1e7981 */ /* 0x000968000c1e1100 */
[----:B------:R4:W5:Y:S01]  /*1000*/  LDG.E.U8 R29, desc[UR6][R26.64+0x2] ;  /* 0x000002061a1d7981 */ /* 0x000962000c1e1100 */
[----:B0-----:R-:W0:Y:S01]  /*1010*/  MUFU.RCP64H R19, 255 ;  /* 0x406fe00000137908 */ /* 0x001e220000001800 */
[----:B------:R-:W-:Y:S01]  /*1020*/  IMAD.MOV.U32 R16, RZ, RZ, 0x0 ;  /* 0x00000000ff107424 */ /* 0x000fe200078e00ff */
[----:B------:R-:W-:Y:S01]  /*1030*/  BSSY.RECONVERGENT B2, `(.L_x_90) ;  /* 0x0000012000027945 */ /* 0x000fe20003800200 */
[----:B------:R-:W-:-:S02]  /*1040*/  IMAD.MOV.U32 R17, RZ, RZ, 0x406fe000 ;  /* 0x406fe000ff117424 */ /* 0x000fc400078e00ff */
        /* <DEDUP_REMOVED lines=13> */
[----:B----4-:R-:W-:Y:S05]  /*1120*/  @P1 BRA P2, `(.L_x_91) ;  /* 0x0000000000081947 */ /* 0x010fea0001000000 */
[----:B------:R-:W-:-:S07]  /*1130*/  MOV R26, 0x1150 ;  /* 0x00001150001a7802 */ /* 0x000fce0000000f00 */
[----:B-1-3-5:R-:W-:Y:S05]  /*1140*/  CALL.REL.NOINC `($__internal_2_$__cuda_sm20_div_rn_f64_full) ;  /* 0x0000000800947944 */ /* 0x02afea0003c00000 */
.L_x_91:
[----:B------:R-:W-:Y:S05]  /*1150*/  BSYNC.RECONVERGENT B2 ;  /* 0x0000000000027941 */ /* 0x000fea0003800200 */
.L_x_90:
[----:B------:R-:W0:Y:S01]  /*1160*/  MUFU.RCP64H R19, 255 ;  /* 0x406fe00000137908 */ /* 0x000e220000001800 */
[----:B------:R-:W-:Y:S01]  /*1170*/  MOV R20, 0x0 ;  /* 0x0000000000147802 */ /* 0x000fe20000000f00 */
[----:B------:R-:W-:Y:S01]  /*1180*/  IMAD.MOV.U32 R21, RZ, RZ, 0x406fe000 ;  /* 0x406fe000ff157424 */ /* 0x000fe200078e00ff */
[----:B------:R-:W-:Y:S01]  /*1190*/  BSSY.RECONVERGENT B2, `(.L_x_92) ;  /* 0x0000014000027945 */ /* 0x000fe20003800200 */
[----:B------:R-:W-:-:S04]  /*11a0*/  IMAD.MOV.U32 R18, RZ, RZ, 0x1 ;  /* 0x00000001ff127424 */ /* 0x000fc800078e00ff */
[----:B------:R-:W-:Y:S02]  /*11b0*/  F2F.F32.F64 R0, R16 ;  /* 0x0000001000007310 */ /* 0x000fe40000301000 */
        /* <DEDUP_REMOVED lines=14> */
[----:B-1-3--:R-:W-:Y:S05]  /*12a0*/  CALL.REL.NOINC `($__internal_2_$__cuda_sm20_div_rn_f64_full) ;  /* 0x00000008003c7944 */ /* 0x00afea0003c00000 */
[----:B------:R-:W-:Y:S01]  /*12b0*/  IMAD.MOV.U32 R22, RZ, RZ, R16 ;  /* 0x000000ffff167224 */ /* 0x000fe200078e0010 */
[----:B------:R-:W-:-:S07]  /*12c0*/  MOV R23, R17 ;  /* 0x0000001100177202 */ /* 0x000fce0000000f00 */
.L_x_93:
[----:B------:R-:W-:Y:S05]  /*12d0*/  BSYNC.RECONVERGENT B2 ;  /* 0x0000000000027941 */ /* 0x000fea0003800200 */
.L_x_92:
        /* <DEDUP_REMOVED lines=21> */
.L_x_95:
[----:B------:R-:W-:Y:S05]  /*1430*/  BSYNC.RECONVERGENT B2 ;  /* 0x0000000000027941 */ /* 0x000fea0003800200 */
.L_x_94:
[----:B------:R4:W0:Y:S02]  /*1440*/  F2F.F32.F64 R29, R16 ;  /* 0x00000010001d7310 */ /* 0x0008240000301000 */
.L_x_89:
[----:B------:R-:W-:Y:S05]  /*1450*/  BSYNC.RECONVERGENT B1 ;  /* 0x0000000000017941 */ /* 0x000fea0003800200 */
.L_x_88:
[----:B------:R-:W5:Y:S01]  /*1460*/  LDCU UR5, c[0x0][0x39c] ;  /* 0x00007380ff0577ac */ /* 0x000f620008000800 */
[----:B------:R-:W-:Y:S01]  /*1470*/  ISETP.LT.OR P0, PT, R33, -0x1, P0 ;  /* 0xffffffff2100780c */ /* 0x000fe20000701670 */
[----:B------:R-:W-:Y:S01]  /*1480*/  BSSY.RECONVERGENT B1, `(.L_x_96) ;  /* 0x0000056000017945 */ /* 0x000fe20003800200 */
[----:B------:R-:W-:Y:S01]  /*1490*/  MOV R33, 0x3f000000 ;  /* 0x3f00000000217802 */ /* 0x000fe20000000f00 */
[----:B------:R-:W-:Y:S02]  /*14a0*/  IMAD.MOV.U32 R34, RZ, RZ, 0x3f000000 ;  /* 0x3f000000ff227424 */ /* 0x000fe400078e00ff */
[----:B------:R-:W-:Y:S01]  /*14b0*/  IMAD.MOV.U32 R20, RZ, RZ, 0x3f000000 ;  /* 0x3f000000ff147424 */ /* 0x000fe200078e00ff */
[----:B-----5:R-:W-:-:S13]  /*14c0*/  ISETP.GE.OR P0, PT, R7, UR5, P0 ;  /* 0x0000000507007c0c */ /* 0x020fda0008706670 */
[----:B------:R-:W-:Y:S05]  /*14d0*/  @P0 BRA `(.L_x_97) ;  /* 0x0000000400400947 */ /* 0x000fea0003800000 */
[----:B------:R-:W0:Y:S01]  /*14e0*/  LDCU UR5, c[0x0][0x398] ;  /* 0x00007300ff0577ac */ /* 0x000e220008000800 */
[----:B--2-4-:R-:W2:Y:S01]  /*14f0*/  LDC.64 R16, c[0x0][0x380] ;  /* 0x0000e000ff107b82 */ /* 0x014ea20000000a00 */
[----:B0-----:R-:W-:-:S05]  /*1500*/  IMAD R7, R7, UR5, RZ ;  /* 0x0000000507077c24 */ /* 0x001fca000f8e02ff */
[----:B------:R-:W-:Y:S02]  /*1510*/  SHF.R.S32.HI R19, RZ, 0x1f, R7 ;  /* 0x0000001fff137819 */ /* 0x000fe40000011407 */
[----:B------:R-:W-:-:S04]  /*1520*/  IADD3 R27, P0, PT, R14, R7, RZ ;  /* 0x000000070e1b7210 */ /* 0x000fc80007f1e0ff */
[----:B------:R-:W-:Y:S01]  /*1530*/  LEA.HI.X.SX32 R19, R14, R19, 0x1, P0 ;  /* 0x000000130e137211 */ /* 0x000fe200000f0eff */
[----:B--2---:R-:W-:-:S04]  /*1540*/  IMAD.WIDE.U32 R26, R27, 0x3, R16 ;  /* 0x000000031b1a7825 */ /* 0x004fc800078e0010 */
[----:B------:R-:W-:-:S04]  /*1550*/  IMAD R19, R19, 0x3, RZ ;  /* 0x0000000313137824 */ /* 0x000fc800078e02ff */
[----:B------:R-:W-:-:S05]  /*1560*/  IMAD.IADD R27, R27, 0x1, R19 ;  /* 0x000000011b1b7824 */ /* 0x000fca00078e0213 */
[----:B------:R-:W2:Y:S04]  /*1570*/  LDG.E.U8 R25, desc[UR6][R26.64+0x3] ;  /* 0x000003061a197981 */ /* 0x000ea8000c1e1100 */
[----:B------:R0:W5:Y:S04]  /*1580*/  LDG.E.U8 R14, desc[UR6][R26.64+0x4] ;  /* 0x000004061a0e7981 */ /* 0x000168000c1e1100 */
[----:B------:R0:W5:Y:S01]  /*1590*/  LDG.E.U8 R7, desc[UR6][R26.64+0x5] ;  /* 0x000005061a077981 */ /* 0x000162000c1e1100 */
[----:B------:R-:W4:Y:S01]  /*15a0*/  MUFU.RCP64H R19, 255 ;  /* 0x406fe00000137908 */ /* 0x000f220000001800 */
[----:B------:R-:W-:-:S02]  /*15b0*/  HFMA2 R16, -RZ, RZ, 0, 0 ;  /* 0x00000000ff107431 */ /* 0x000fc400000001ff */
[----:B------:R-:W-:Y:S01]  /*15c0*/  IMAD.MOV.U32 R17, RZ, RZ, 0x406fe000 ;  /* 0x406fe000ff117424 */ /* 0x000fe200078e00ff */
[----:B------:R-:W-:Y:S01]  /*15d0*/  BSSY.RECONVERGENT B2, `(.L_x_98) ;  /* 0x0000011000027945 */ /* 0x000fe20003800200 */
[----:B------:R-:W-:-:S06]  /*15e0*/  IMAD.MOV.U32 R18, RZ, RZ, 0x1 ;  /* 0x00000001ff127424 */ /* 0x000fcc00078e00ff */
[----:B----4-:R-:W-:-:S08]  /*15f0*/  DFMA R20, R18, -R16, 1 ;  /* 0x3ff000001214742b */ /* 0x010fd00000000810 */
[----:B------:R-:W-:-:S08]  /*1600*/  DFMA R20, R20, R20, R20 ;  /* 0x000000141414722b */ /* 0x000fd00000000014 */
[----:B------:R-:W-:-:S08]  /*1610*/  DFMA R20, R18, R20, R18 ;  /* 0x000000141214722b */ /* 0x000fd00000000012 */
[----:B------:R-:W-:-:S08]  /*1620*/  DFMA R16, R20, -R16, 1 ;  /* 0x3ff000001410742b */ /* 0x000fd00000000810 */
[----:B------:R-:W-:Y:S01]  /*1630*/  DFMA R16, R20, R16, R20 ;  /* 0x000000101410722b */ /* 0x000fe20000000014 */
[----:B--2---:R-:W2:Y:S07]  /*1640*/  I2F.F64.U16 R18, R25 ;  /* 0x0000001900127312 */ /* 0x004eae0000101800 */
[----:B--2---:R-:W-:Y:S01]  /*1650*/  DMUL R22, R16, R18 ;  /* 0x0000001210167228 */ /* 0x004fe20000000000 */
[----:B------:R-:W-:-:S07]  /*1660*/  FSETP.GEU.AND P1, PT, |R19|, 6.5827683646048100446e-37, PT ;  /* 0x036000001300780b */ /* 0x000fce0003f2e200 */
[----:B------:R-:W-:-:S08]  /*1670*/  DFMA R20, R22, -255, R18 ;  /* 0xc06fe0001614782b */ /* 0x000fd00000000012 */
[----:B------:R-:W-:-:S10]  /*1680*/  DFMA R16, R16, R20, R22 ;  /* 0x000000141010722b */ /* 0x000fd40000000016 */
[----:B------:R-:W-:-:S05]  /*1690*/  FFMA R20, RZ, 3.748046875, R17 ;  /* 0x406fe000ff147823 */ /* 0x000fca0000000011 */
[----:B------:R-:W-:-:S13]  /*16a0*/  FSETP.GT.AND P0, PT, |R20|, 1.469367938527859385e-39, PT ;  /* 0x001000001400780b */ /* 0x000fda0003f04200 */
[----:B0-----:R-:W-:Y:S05]  /*16b0*/  @P0 BRA P1, `(.L_x_99) ;  /* 0x0000000000080947 */ /* 0x001fea0000800000 */
[----:B------:R-:W-:-:S07]  /*16c0*/  MOV R26, 0x16e0 ;  /* 0x000016e0001a7802 */ /* 0x000fce0000000f00 */
[----:B-1-3-5:R-:W-:Y:S05]  /*16d0*/  CALL.REL.NOINC `($__internal_2_$__cuda_sm20_div_rn_f64_full) ;  /* 0x0000000400307944 */ /* 0x02afea0003c00000 */
.L_x_99:
[----:B------:R-:W-:Y:S05]  /*16e0*/  BSYNC.RECONVERGENT B2 ;  /* 0x0000000000027941 */ /* 0x000fea0003800200 */
.L_x_98:
        /* <DEDUP_REMOVED lines=21> */
[----:B------:R-:W-:Y:S02]  /*1840*/  IMAD.MOV.U32 R34, RZ, RZ, R16 ;  /* 0x000000ffff227224 */ /* 0x000fe400078e0010 */
[----:B------:R-:W-:-:S07]  /*1850*/  IMAD.MOV.U32 R35, RZ, RZ, R17 ;  /* 0x000000ffff237224 */ /* 0x000fce00078e0011 */
.L_x_101:
[----:B------:R-:W-:Y:S05]  /*1860*/  BSYNC.RECONVERGENT B2 ;  /* 0x0000000000027941 */ /* 0x000fea0003800200 */
.L_x_100:
        /* <DEDUP_REMOVED lines=21> */
.L_x_103:
[----:B------:R-:W-:Y:S05]  /*19c0*/  BSYNC.RECONVERGENT B2 ;  /* 0x0000000000027941 */ /* 0x000fea0003800200 */
.L_x_102:
[----:B------:R0:W2:Y:S02]  /*19d0*/  F2F.F32.F64 R20, R16 ;  /* 0x0000001000147310 */ /* 0x0000a40000301000 */
.L_x_97:
[----:B------:R-:W-:Y:S05]  /*19e0*/  BSYNC.RECONVERGENT B1 ;  /* 0x0000000000017941 */ /* 0x000fea0003800200 */
.L_x_96:
[----:B0-2-4-:R-:W0:Y:S01]  /*19f0*/  LDC.64 R16, c[0x0][0x390] ;  /* 0x0000e400ff107b82 */ /* 0x015e220000000a00 */
[----:B------:R-:W-:Y:S01]  /*1a00*/  FMUL R9, R13, R6 ;  /* 0x000000060d097220 */ /* 0x000fe20000400000 */
[-C--:B------:R-:W-:Y:S01]  /*1a10*/  FMUL R7, R6, R5.reuse ;  /* 0x0000000506077220 */ /* 0x080fe20000400000 */
[C---:B------:R-:W-:Y:S01]  /*1a20*/  FMUL R5, R12.reuse, R5 ;  /* 0x000000050c057220 */ /* 0x040fe20000400000 */
[----:B------:R-:W-:Y:S01]  /*1a30*/  FMUL R13, R12, R13 ;  /* 0x0000000d0c0d7220 */ /* 0x000fe20000400000 */
[C---:B------:R-:W-:Y:S01]  /*1a40*/  FMUL R3, R9.reuse, R3 ;  /* 0x0000000309037220 */ /* 0x040fe20000400000 */
[C---:B------:R-:W-:Y:S01]  /*1a50*/  FMUL R4, R9.reuse, R4 ;  /* 0x0000000409047220 */ /* 0x040fe20000400000 */
[----:B---3--:R-:W-:Y:S01]  /*1a60*/  FMUL R9, R9, R2 ;  /* 0x0000000209097220 */ /* 0x008fe20000400000 */
[----:B------:R-:W2:Y:S01]  /*1a70*/  LDC.64 R18, c[0x0][0x388] ;  /* 0x0000e200ff127b82 */ /* 0x000ea20000000a00 */
[C---:B------:R-:W-:Y:S01]  /*1a80*/  FFMA R3, R7.reuse, R10, R3 ;  /* 0x0000000a07037223 */ /* 0x040fe20000000003 */
[C---:B------:R-:W-:Y:S01]  /*1a90*/  FFMA R4, R7.reuse, R11, R4 ;  /* 0x0000000b07047223 */ /* 0x040fe20000000004 */
[----:B-1----:R-:W-:-:S02]  /*1aa0*/  FFMA R8, R7, R8, R9 ;  /* 0x0000000807087223 */ /* 0x002fc40000000009 */
[C---:B------:R-:W-:Y:S01]  /*1ab0*/  FFMA R7, R5.reuse, R30, R3 ;  /* 0x0000001e05077223 */ /* 0x040fe20000000003 */
[C---:B------:R-:W-:Y:S01]  /*1ac0*/  FFMA R0, R5.reuse, R0, R4 ;  /* 0x0000000005007223 */ /* 0x040fe20000000004 */
[----:B------:R-:W-:Y:S02]  /*1ad0*/  FFMA R29, R5, R29, R8 ;  /* 0x0000001d051d7223 */ /* 0x000fe40000000008 */
[C---:B------:R-:W-:Y:S01]  /*1ae0*/  FFMA R7, R13.reuse, R34, R7 ;  /* 0x000000220d077223 */ /* 0x040fe20000000007 */
[C---:B------:R-:W-:Y:S01]  /*1af0*/  FFMA R33, R13.reuse, R33, R0 ;  /* 0x000000210d217223 */ /* 0x040fe20000000000 */
[----:B------:R-:W-:Y:S01]  /*1b00*/  FFMA R29, R13, R20, R29 ;  /* 0x000000140d1d7223 */ /* 0x000fe2000000001d */
[----:B0-----:R-:W-:Y:S02]  /*1b10*/  IMAD R15, R24, R16, R15 ;  /* 0x00000010180f7224 */ /* 0x001fe400078e020f */
[----:B------:R-:W-:Y:S02]  /*1b20*/  IMAD R17, R16, R17, RZ ;  /* 0x0000001110117224 */ /* 0x000fe400078e02ff */
[----:B--2---:R-:W-:-:S05]  /*1b30*/  IMAD.WIDE R18, R15, 0x4, R18 ;  /* 0x000000040f127825 */ /* 0x004fca00078e0212 */
[----:B------:R-:W-:Y:S01]  /*1b40*/  STG.E desc[UR6][R18.64], R33 ;  /* 0x0000002112007986 */ /* 0x000fe2000c101906 */
[----:B------:R-:W-:-:S05]  /*1b50*/  IMAD.WIDE R2, R17, 0x4, R18 ;  /* 0x0000000411027825 */ /* 0x000fca00078e0212 */
[----:B------:R-:W-:Y:S01]  /*1b60*/  STG.E desc[UR6][R2.64], R7 ;  /* 0x0000000702007986 */ /* 0x000fe2000c101906 */
[----:B------:R-:W-:-:S05]  /*1b70*/  IMAD.WIDE R4, R17, 0x4, R2 ;  /* 0x0000000411047825 */ /* 0x000fca00078e0202 */
[----:B------:R-:W-:Y:S01]  /*1b80*/  STG.E desc[UR6][R4.64], R29 ;  /* 0x0000001d04007986 */ /* 0x000fe2000c101906 */
[----:B------:R-:W-:Y:S05]  /*1b90*/  EXIT ;  /* 0x000000000000794d */ /* 0x000fea0003800000 */
        .weak           $__internal_2_$__cuda_sm20_div_rn_f64_full
        .type           $__internal_2_$__cuda_sm20_div_rn_f64_full,@function
        .size           $__internal_2_$__cuda_sm20_div_rn_f64_full,(.L_x_112 - $__internal_2_$__cuda_sm20_div_rn_f64_full)
$__internal_2_$__cuda_sm20_div_rn_f64_full:
[C---:B------:R-:W-:Y:S01]  /*1ba0*/  FSETP.GEU.AND P3, PT, |R9|.reuse, 1.469367938527859385e-39, PT ;  /* 0x001000000900780b */ /* 0x040fe20003f6e200 */
[----:B------:R-:W-:Y:S01]  /*1bb0*/  IMAD.MOV.U32 R21, RZ, RZ, R9 ;  /* 0x000000ffff157224 */ /* 0x000fe200078e0009 */
[----:B------:R-:W-:Y:S01]  /*1bc0*/  MOV R20, UR4 ;  /* 0x0000000400147c02 */ /* 0x000fe20008000f00 */
[----:B------:R-:W-:Y:S01]  /*1bd0*/  IMAD.U32 R16, RZ, RZ, UR4 ;  /* 0x00000004ff107e24 */ /* 0x000fe2000f8e00ff */
[----:B------:R-:W-:Y:S01]  /*1be0*/  LOP3.LUT R17, R9, 0x800fffff, RZ, 0xc0, !PT ;  /* 0x800fffff09117812 */ /* 0x000fe200078ec0ff */
[----:B------:R-:W-:Y:S01]  /*1bf0*/  IMAD.MOV.U32 R36, RZ, RZ, 0x1 ;  /* 0x00000001ff247424 */ /* 0x000fe200078e00ff */
[----:B------:R-:W-:Y:S01]  /*1c00*/  FSETP.GEU.AND P5, PT, |R19|, 1.469367938527859385e-39, PT ;  /* 0x001000001300780b */ /* 0x000fe20003fae200 */
[----:B------:R-:W-:Y:S01]  /*1c10*/  BSSY.RECONVERGENT B0, `(.L_x_104) ;  /* 0x0000056000007945 */ /* 0x000fe20003800200 */
[----:B------:R-:W-:Y:S02]  /*1c20*/  LOP3.LUT R17, R17, 0x3ff00000, RZ, 0xfc, !PT ;  /* 0x3ff0000011117812 */ /* 0x000fe400078efcff */
[----:B------:R-:W-:-:S02]  /*1c30*/  LOP3.LUT R25, R19, 0x7ff00000, RZ, 0xc0, !PT ;  /* 0x7ff0000013197812 */ /* 0x000fc400078ec0ff */
[----:B------:R-:W-:Y:S01]  /*1c40*/  MOV R27, 0x1ca00000 ;  /* 0x1ca00000001b7802 */ /* 0x000fe20000000f00 */
[----:B------:R-:W-:Y:S01]  /*1c50*/  @!P3 DMUL R16, R20, 8.98846567431157953865e+307 ;  /* 0x7fe000001410b828 */ /* 0x000fe20000000000 */
[----:B------:R-:W-:Y:S01]  /*1c60*/  LOP3.LUT R31, R9, 0x7ff00000, RZ, 0xc0, !PT ;  /* 0x7ff00000091f7812 */ /* 0x000fe200078ec0ff */
[----:B------:R-:W-:Y:S02]  /*1c70*/  IMAD.MOV.U32 R20, RZ, RZ, 0x406fe000 ;  /* 0x406fe000ff147424 */ /* 0x000fe400078e00ff */
[----:B------:R-:W-:Y:S01]  /*1c80*/  IMAD.MOV.U32 R28, RZ, RZ, R25 ;  /* 0x000000ffff1c7224 */ /* 0x000fe200078e0019 */
[----:B------:R-:W-:Y:S01]  /*1c90*/  ISETP.GE.U32.AND P4, PT, R25, R31, PT ;  /* 0x0000001f1900720c */ /* 0x000fe20003f86070 */
[----:B------:R-:W0:Y:S01]  /*1ca0*/  MUFU.RCP64H R37, R17 ;  /* 0x0000001100257308 */ /* 0x000e220000001800 */
[----:B------:R-:W-:Y:S02]  /*1cb0*/  @!P5 LOP3.LUT R20, R20, 0x7ff00000, RZ, 0xc0, !PT ;  /* 0x7ff000001414d812 */ /* 0x000fe400078ec0ff */
[----:B------:R-:W-:-:S02]  /*1cc0*/  SEL R21, R27, 0x63400000, !P4 ;  /* 0x634000001b157807 */ /* 0x000fc40006000000 */
[----:B------:R-:W-:Y:S02]  /*1cd0*/  @!P5 ISETP.GE.U32.AND P6, PT, R25, R20, PT ;  /* 0x000000141900d20c */ /* 0x000fe40003fc6070 */
[----:B------:R-:W-:Y:S02]  /*1ce0*/  LOP3.LUT R21, R21, 0x800fffff, R19, 0xf8, !PT ;  /* 0x800fffff15157812 */ /* 0x000fe400078ef813 */
[----:B------:R-:W-:Y:S01]  /*1cf0*/  @!P3 LOP3.LUT R31, R17, 0x7ff00000, RZ, 0xc0, !PT ;  /* 0x7ff00000111fb812 */ /* 0x000fe200078ec0ff */
[----:B0-----:R-:W-:-:S08]  /*1d00*/  DFMA R22, R36, -R16, 1 ;  /* 0x3ff000002416742b */ /* 0x001fd00000000810 */
[----:B------:R-:W-:-:S08]  /*1d10*/  DFMA R22, R22, R22, R22 ;  /* 0x000000161616722b */ /* 0x000fd00000000016 */
[----:B------:R-:W-:Y:S01]  /*1d20*/  DFMA R36, R36, R22, R36 ;  /* 0x000000162424722b */ /* 0x000fe20000000024 */
[----:B------:R-:W-:Y:S01]  /*1d30*/  @!P5 SEL R23, R27, 0x63400000, !P6 ;  /* 0x634000001b17d807 */ /* 0x000fe20007000000 */
[----:B------:R-:W-:-:S03]  /*1d40*/  @!P5 IMAD.MOV.U32 R22, RZ, RZ, RZ ;  /* 0x000000ffff16d224 */ /* 0x000fc600078e00ff */
[----:B------:R-:W-:-:S03]  /*1d50*/  @!P5 LOP3.LUT R20, R23, 0x80000000, R19, 0xf8, !PT ;  /* 0x800000001714d812 */ /* 0x000fc600078ef813 */
[----:B------:R-:W-:Y:S01]  /*1d60*/  DFMA R38, R36, -R16, 1 ;  /* 0x3ff000002426742b */ /* 0x000fe20000000810 */
[----:B------:R-:W-:Y:S01]  /*1d70*/  @!P5 LOP3.LUT R23, R20, 0x100000, RZ, 0xfc, !PT ;  /* 0x001000001417d812 */ /* 0x000fe200078efcff */
[----:B------:R-:W-:-:S06]  /*1d80*/  IMAD.MOV.U32 R20, RZ, RZ, R18 ;  /* 0x000000ffff147224 */ /* 0x000fcc00078e0012 */
[----:B------:R-:W-:Y:S02]  /*1d90*/  DFMA R38, R36, R38, R36 ;  /* 0x000000262426722b */ /* 0x000fe40000000024 */
[----:B------:R-:W-:-:S08]  /*1da0*/  @!P5 DFMA R20, R20, 2, -R22 ;  /* 0x400000001414d82b */ /* 0x000fd00000000816 */
[----:B------:R-:W-:Y:S02]  /*1db0*/  DMUL R36, R38, R20 ;  /* 0x0000001426247228 */ /* 0x000fe40000000000 */
[----:B------:R-:W-:-:S04]  /*1dc0*/  @!P5 LOP3.LUT R28, R21, 0x7ff00000, RZ, 0xc0, !PT ;  /* 0x7ff00000151cd812 */ /* 0x000fc800078ec0ff */
[----:B------:R-:W-:Y:S02]  /*1dd0*/  IADD3 R32, PT, PT, R28, -0x1, RZ ;  /* 0xffffffff1c207810 */ /* 0x000fe40007ffe0ff */
[----:B------:R-:W-:Y:S02]  /*1de0*/  DFMA R22, R36, -R16, R20 ;  /* 0x800000102416722b */ /* 0x000fe40000000014 */
[----:B------:R-:W-:Y:S01]  /*1df0*/  ISETP.GT.U32.AND P3, PT, R32, 0x7feffffe, PT ;  /* 0x7feffffe2000780c */ /* 0x000fe20003f64070 */
[----:B------:R-:W-:-:S05]  /*1e00*/  VIADD R32, R31, 0xffffffff ;  /* 0xffffffff1f207836 */ /* 0x000fca0000000000 */
[----:B------:R-:W-:Y:S01]  /*1e10*/  ISETP.GT.U32.OR P3, PT, R32, 0x7feffffe, P3 ;  /* 0x7feffffe2000780c */ /* 0x000fe20001f64470 */
[----:B------:R-:W-:-:S12]  /*1e20*/  DFMA R22, R38, R22, R36 ;  /* 0x000000162616722b */ /* 0x000fd80000000024 */
[----:B------:R-:W-:Y:S05]  /*1e30*/  @P3 BRA `(.L_x_105) ;  /* 0x0000000000703947 */ /* 0x000fea0003800000 */
[----:B------:R-:W-:Y:S02]  /*1e40*/  IMAD.MOV.U32 R18, RZ, RZ, 0x406fe000 ;  /* 0x406fe000ff127424 */ /* 0x000fe400078e00ff */
[----:B------:R-:W-:-:S03]  /*1e50*/  IMAD.MOV.U32 R38, RZ, RZ, RZ ;  /* 0x000000ffff267224 */ /* 0x000fc600078e00ff */
[----:B------:R-:W-:-:S04]  /*1e60*/  LOP3.LUT R28, R18, 0x7ff00000, RZ, 0xc0, !PT ;  /* 0x7ff00000121c7812 */ /* 0x000fc800078ec0ff */
[CC--:B------:R-:W-:Y:S02]  /*1e70*/  VIADDMNMX R19, R25.reuse, -R28.reuse, 0xb9600000, !PT ;  /* 0xb960000019137446 */ /* 0x0c0fe4000780091c */
[----:B------:R-:W-:Y:S02]  /*1e80*/  ISETP.GE.U32.AND P3, PT, R25, R28, PT ;  /* 0x0000001c1900720c */ /* 0x000fe40003f66070 */
[----:B------:R-:W-:Y:S02]  /*1e90*/  VIMNMX R19, PT, PT, R19, 0x46a00000, PT ;  /* 0x46a0000013137848 */ /* 0x000fe40003fe0100 */
[----:B------:R-:W-:-:S05]  /*1ea0*/  SEL R28, R27, 0x63400000, !P3 ;  /* 0x634000001b1c7807 */ /* 0x000fca0005800000 */
[----:B------:R-:W-:-:S05]  /*1eb0*/  IMAD.IADD R19, R19, 0x1, -R28 ;  /* 0x0000000113137824 */ /* 0x000fca00078e0a1c */
[----:B------:R-:W-:-:S06]  /*1ec0*/  IADD3 R39, PT, PT, R19, 0x7fe00000, RZ ;  /* 0x7fe0000013277810 */ /* 0x000fcc0007ffe0ff */
[----:B------:R-:W-:-:S10]  /*1ed0*/  DMUL R36, R22, R38 ;  /* 0x0000002616247228 */ /* 0x000fd40000000000 */
[----:B------:R-:W-:-:S13]  /*1ee0*/  FSETP.GTU.AND P3, PT, |R37|, 1.469367938527859385e-39, PT ;  /* 0x001000002500780b */ /* 0x000fda0003f6c200 */
[----:B------:R-:W-:Y:S05]  /*1ef0*/  @P3 BRA `(.L_x_106) ;  /* 0x00000000009c3947 */ /* 0x000fea0003800000 */
[----:B------:R-:W-:Y:S01]  /*1f00*/  DFMA R16, R22, -R16, R20 ;  /* 0x800000101610722b */ /* 0x000fe20000000014 */
[----:B------:R-:W-:-:S09]  /*1f10*/  IMAD.MOV.U32 R38, RZ, RZ, RZ ;  /* 0x000000ffff267224 */ /* 0x000fd200078e00ff */
[C---:B------:R-:W-:Y:S02]  /*1f20*/  FSETP.NEU.AND P3, PT, R17.reuse, RZ, PT ;  /* 0x000000ff1100720b */ /* 0x040fe40003f6d000 */
[----:B------:R-:W-:-:S04]  /*1f30*/  LOP3.LUT R18, R17, 0x80000000, R18, 0x48, !PT ;  /* 0x8000000011127812 */ /* 0x000fc800078e4812 */
[----:B------:R-:W-:-:S07]  /*1f40*/  LOP3.LUT R39, R18, R39, RZ, 0xfc, !PT ;  /* 0x0000002712277212 */ /* 0x000fce00078efcff */
[----:B------:R-:W-:Y:S05]  /*1f50*/  @!P3 BRA `(.L_x_106) ;  /* 0x000000000084b947 */ /* 0x000fea0003800000 */
[C---:B------:R-:W-:Y:S01]  /*1f60*/  IADD3 R17, PT, PT, -R19.reuse, RZ, RZ ;  /* 0x000000ff13117210 */ /* 0x040fe20007ffe1ff */
[----:B------:R-:W-:Y:S01]  /*1f70*/  IMAD.MOV.U32 R16, RZ, RZ, RZ ;  /* 0x000000ffff107224 */ /* 0x000fe200078e00ff */
[----:B------:R-:W-:-:S05]  /*1f80*/  IADD3 R19, PT, PT, -R19, -0x43300000, RZ ;  /* 0xbcd0000013137810 */ /* 0x000fca0007ffe1ff */
[----:B------:R-:W-:Y:S02]  /*1f90*/  DFMA R16, R36, -R16, R22 ;  /* 0x800000102410722b */ /* 0x000fe40000000016 */
[----:B------:R-:W-:-:S08]  /*1fa0*/  DMUL.RP R22, R22, R38 ;  /* 0x0000002616167228 */ /* 0x000fd00000008000 */
[----:B------:R-:W-:Y:S02]  /*1fb0*/  FSETP.NEU.AND P3, PT, |R17|, R19, PT ;  /* 0x000000131100720b */ /* 0x000fe40003f6d200 */
[----:B------:R-:W-:Y:S02]  /*1fc0*/  LOP3.LUT R17, R23, R18, RZ, 0x3c, !PT ;  /* 0x0000001217117212 */ /* 0x000fe400078e3cff */
[----:B------:R-:W-:Y:S02]  /*1fd0*/  FSEL R36, R22, R36, !P3 ;  /* 0x0000002416247208 */ /* 0x000fe40005800000 */
[----:B------:R-:W-:Y:S01]  /*1fe0*/  FSEL R37, R17, R37, !P3 ;  /* 0x0000002511257208 */ /* 0x000fe20005800000 */
[----:B------:R-:W-:Y:S06]  /*1ff0*/  BRA `(.L_x_106) ;  /* 0x00000000005c7947 */ /* 0x000fec0003800000 */
.L_x_105:
[----:B------:R-:W-:-:S14]  /*2000*/  DSETP.NAN.AND P3, PT, R18, R18, PT ;  /* 0x000000121200722a */ /* 0x000fdc0003f68000 */
[----:B------:R-:W-:Y:S05]  /*2010*/  @P3 BRA `(.L_x_107) ;  /* 0x00000000004c3947 */ /* 0x000fea0003800000 */
[----:B------:R-:W-:Y:S01]  /*2020*/  IMAD.U32 R16, RZ, RZ, UR4 ;  /* 0x00000004ff107e24 */ /* 0x000fe2000f8e00ff */
[----:B------:R-:W-:-:S06]  /*2030*/  MOV R17, R9 ;  /* 0x0000000900117202 */ /* 0x000fcc0000000f00 */
[----:B------:R-:W-:-:S14]  /*2040*/  DSETP.NAN.AND P3, PT, R16, R16, PT ;  /* 0x000000101000722a */ /* 0x000fdc0003f68000 */
[----:B------:R-:W-:Y:S05]  /*2050*/  @P3 BRA `(.L_x_108) ;  /* 0x0000000000303947 */ /* 0x000fea0003800000 */
[----:B------:R-:W-:Y:S01]  /*2060*/  ISETP.NE.AND P3, PT, R28, R31, PT ;  /* 0x0000001f1c00720c */ /* 0x000fe20003f65270 */
[----:B------:R-:W-:Y:S02]  /*2070*/  IMAD.MOV.U32 R36, RZ, RZ, 0x0 ;  /* 0x00000000ff247424 */ /* 0x000fe400078e00ff */
[----:B------:R-:W-:-:S10]  /*2080*/  IMAD.MOV.U32 R37, RZ, RZ, -0x80000 ;  /* 0xfff80000ff257424 */ /* 0x000fd400078e00ff */
[----:B------:R-:W-:Y:S05]  /*2090*/  @!P3 BRA `(.L_x_106) ;  /* 0x000000000034b947 */ /* 0x000fea0003800000 */
[----:B------:R-:W-:Y:S02]  /*20a0*/  ISETP.NE.AND P3, PT, R28, 0x7ff00000, PT ;  /* 0x7ff000001c00780c */ /* 0x000fe40003f65270 */
[----:B------:R-:W-:Y:S02]  /*20b0*/  LOP3.LUT R37, R19, 0x80000000, R17, 0x48, !PT ;  /* 0x8000000013257812 */ /* 0x000fe400078e4811 */
[----:B------:R-:W-:-:S13]  /*20c0*/  ISETP.EQ.OR P3, PT, R31, RZ, !P3 ;  /* 0x000000ff1f00720c */ /* 0x000fda0005f62670 */
[----:B------:R-:W-:Y:S02]  /*20d0*/  @P3 LOP3.LUT R16, R37, 0x7ff00000, RZ, 0xfc, !PT ;  /* 0x7ff0000025103812 */ /* 0x000fe400078efcff */
[----:B------:R-:W-:Y:S01]  /*20e0*/  @!P3 MOV R36, RZ ;  /* 0x000000ff0024b202 */ /* 0x000fe20000000f00 */
[----:B------:R-:W-:Y:S02]  /*20f0*/  @P3 IMAD.MOV.U32 R36, RZ, RZ, RZ ;  /* 0x000000ffff243224 */ /* 0x000fe400078e00ff */
[----:B------:R-:W-:Y:S01]  /*2100*/  @P3 IMAD.MOV.U32 R37, RZ, RZ, R16 ;  /* 0x000000ffff253224 */ /* 0x000fe200078e0010 */
[----:B------:R-:W-:Y:S06]  /*2110*/  BRA `(.L_x_106) ;  /* 0x0000000000147947 */ /* 0x000fec0003800000 */
.L_x_108:
[----:B------:R-:W-:Y:S02]  /*2120*/  LOP3.LUT R37, R17, 0x80000, RZ, 0xfc, !PT ;  /* 0x0008000011257812 */ /* 0x000fe400078efcff */
[----:B------:R-:W-:Y:S01]  /*2130*/  MOV R36, R16 ;  /* 0x0000001000247202 */ /* 0x000fe20000000f00 */
[----:B------:R-:W-:Y:S06]  /*2140*/  BRA `(.L_x_106) ;  /* 0x0000000000087947 */ /* 0x000fec0003800000 */
.L_x_107:
[----:B------:R-:W-:Y:S01]  /*2150*/  LOP3.LUT R37, R19, 0x80000, RZ, 0xfc, !PT ;  /* 0x0008000013257812 */ /* 0x000fe200078efcff */
[----:B------:R-:W-:-:S07]  /*2160*/  IMAD.MOV.U32 R36, RZ, RZ, R18 ;  /* 0x000000ffff247224 */ /* 0x000fce00078e0012 */
.L_x_106:
[----:B------:R-:W-:Y:S05]  /*2170*/  BSYNC.RECONVERGENT B0 ;  /* 0x0000000000007941 */ /* 0x000fea0003800200 */
.L_x_104:
[----:B------:R-:W-:Y:S01]  /*2180*/  IMAD.MOV.U32 R27, RZ, RZ, 0x0 ;  /* 0x00000000ff1b7424 */ /* 0x000fe200078e00ff */
[----:B------:R-:W-:Y:S01]  /*2190*/  MOV R17, R37 ;  /* 0x0000002500117202 */ /* 0x000fe20000000f00 */
[----:B------:R-:W-:Y:S02]  /*21a0*/  IMAD.MOV.U32 R16, RZ, RZ, R36 ;  /* 0x000000ffff107224 */ /* 0x000fe400078e0024 */
[----:B------:R-:W-:Y:S05]  /*21b0*/  RET.REL.NODEC R26 `(_Z25resizeNormKernel_openposeP6uchar3Pfiiiiffff) ;  /* 0xffffffdc1a907950 */ /* 0x000fea0003c3ffff */
.L_x_109:
        /* <DEDUP_REMOVED lines=12> */
.L_x_112:


//--------------------- .nv.shared.reserved.0     --------------------------
	.section	.nv.shared.reserved.0,"aw",@nobits
	.weak		__nv_reservedSMEM_offset_0_alias
	.size		__nv_reservedSMEM_offset_0_alias, 0, 64
	.other		__nv_reservedSMEM_offset_0_alias,@"STO_CUDA_RESERVED_SHARED STV_DEFAULT"
__nv_reservedSMEM_offset_0_alias:
	.zero		0
	.zero		64


//--------------------- .nv.constant0._Z25resizeNormKernel_portraitP6uchar1Pfiiiiffff --------------------------
	.section	.nv.constant0._Z25resizeNormKernel_portraitP6uchar1Pfiiiiffff,"a",@progbits
	.sectionflags	@""
	.align	4
.nv.constant0._Z25resizeNormKernel_portraitP6uchar1Pfiiiiffff:
	.zero		944


//--------------------- .nv.constant0._Z26resizeNormKernel_landscapeP6uchar1Pfiiiiff --------------------------
	.section	.nv.constant0._Z26resizeNormKernel_landscapeP6uchar1Pfiiiiff,"a",@progbits
	.sectionflags	@""
	.align	4
.nv.constant0._Z26resizeNormKernel_landscapeP6uchar1Pfiiiiff:
	.zero		936


//--------------------- .nv.constant0._Z25resizeNormKernel_openposeP6uchar3Pfiiiiffff --------------------------
	.section	.nv.constant0._Z25resizeNormKernel_openposeP6uchar3Pfiiiiffff,"a",@progbits
	.sectionflags	@""
	.align	4
.nv.constant0._Z25resizeNormKernel_openposeP6uchar3Pfiiiiffff:
	.zero		944


//--------------------- SYMBOLS --------------------------

	.type		.nv.reservedSmem.offset0,@object
	.size		.nv.reservedSmem.offset0,0x4
